//
// Generated by NVIDIA NVVM Compiler
//
// Compiler Build ID: CL-36424714
// Cuda compilation tools, release 13.0, V13.0.88
// Based on NVVM 20.0.0
//

.version 9.0
.target sm_100
.address_size 64

	// .globl	my_kernel_kernel0
// _ZZ17my_kernel_kernel0E18PaddedInput_shared has been demoted
// _ZZ17my_kernel_kernel0E18placeholder_shared has been demoted

.visible .entry my_kernel_kernel0(
	.param .u64 .ptr .align 1 my_kernel_kernel0_param_0,
	.param .u64 .ptr .align 1 my_kernel_kernel0_param_1,
	.param .u64 .ptr .align 1 my_kernel_kernel0_param_2,
	.param .u64 .ptr .align 1 my_kernel_kernel0_param_3
)
{
	.local .align 16 .b8 	__local_depot0[25088];
	.reg .b64 	%SP;
	.reg .b64 	%SPL;
	.reg .pred 	%p<41>;
	.reg .b32 	%r<136>;
	.reg .b32 	%f<775>;
	.reg .b64 	%rd<71>;
	// demoted variable
	.shared .align 4 .b8 _ZZ17my_kernel_kernel0E18PaddedInput_shared[1568];
	// demoted variable
	.shared .align 4 .b8 _ZZ17my_kernel_kernel0E18placeholder_shared[256];
	mov.u64 	%SPL, __local_depot0;
	ld.param.u64 	%rd12, [my_kernel_kernel0_param_0];
	ld.param.u64 	%rd13, [my_kernel_kernel0_param_1];
	ld.param.u64 	%rd14, [my_kernel_kernel0_param_2];
	ld.param.u64 	%rd15, [my_kernel_kernel0_param_3];
	cvta.to.global.u64 	%rd1, %rd14;
	add.u64 	%rd2, %SPL, 0;
	mov.b32 	%r124, 0;
$L__BB0_1:
	mul.lo.s32 	%r2, %r124, 448;
	mov.b32 	%r125, 0;
	mov.pred 	%p37, -1;
$L__BB0_2:
	mov.pred 	%p1, %p37;
	add.s32 	%r33, %r125, %r2;
	mul.wide.u32 	%rd17, %r33, 4;
	add.s64 	%rd18, %rd2, %rd17;
	mov.b32 	%r34, 0;
	st.local.u32 	[%rd18], %r34;
	st.local.u32 	[%rd18+4], %r34;
	st.local.u32 	[%rd18+8], %r34;
	st.local.u32 	[%rd18+12], %r34;
	st.local.u32 	[%rd18+16], %r34;
	st.local.u32 	[%rd18+20], %r34;
	st.local.u32 	[%rd18+24], %r34;
	st.local.u32 	[%rd18+28], %r34;
	st.local.u32 	[%rd18+32], %r34;
	st.local.u32 	[%rd18+36], %r34;
	st.local.u32 	[%rd18+40], %r34;
	st.local.u32 	[%rd18+44], %r34;
	st.local.u32 	[%rd18+48], %r34;
	st.local.u32 	[%rd18+52], %r34;
	st.local.u32 	[%rd18+56], %r34;
	st.local.u32 	[%rd18+60], %r34;
	st.local.u32 	[%rd18+128], %r34;
	st.local.u32 	[%rd18+132], %r34;
	st.local.u32 	[%rd18+136], %r34;
	st.local.u32 	[%rd18+140], %r34;
	st.local.u32 	[%rd18+144], %r34;
	st.local.u32 	[%rd18+148], %r34;
	st.local.u32 	[%rd18+152], %r34;
	st.local.u32 	[%rd18+156], %r34;
	st.local.u32 	[%rd18+160], %r34;
	st.local.u32 	[%rd18+164], %r34;
	st.local.u32 	[%rd18+168], %r34;
	st.local.u32 	[%rd18+172], %r34;
	st.local.u32 	[%rd18+176], %r34;
	st.local.u32 	[%rd18+180], %r34;
	st.local.u32 	[%rd18+184], %r34;
	st.local.u32 	[%rd18+188], %r34;
	st.local.u32 	[%rd18+256], %r34;
	st.local.u32 	[%rd18+260], %r34;
	st.local.u32 	[%rd18+264], %r34;
	st.local.u32 	[%rd18+268], %r34;
	st.local.u32 	[%rd18+272], %r34;
	st.local.u32 	[%rd18+276], %r34;
	st.local.u32 	[%rd18+280], %r34;
	st.local.u32 	[%rd18+284], %r34;
	st.local.u32 	[%rd18+288], %r34;
	st.local.u32 	[%rd18+292], %r34;
	st.local.u32 	[%rd18+296], %r34;
	st.local.u32 	[%rd18+300], %r34;
	st.local.u32 	[%rd18+304], %r34;
	st.local.u32 	[%rd18+308], %r34;
	st.local.u32 	[%rd18+312], %r34;
	st.local.u32 	[%rd18+316], %r34;
	st.local.u32 	[%rd18+384], %r34;
	st.local.u32 	[%rd18+388], %r34;
	st.local.u32 	[%rd18+392], %r34;
	st.local.u32 	[%rd18+396], %r34;
	st.local.u32 	[%rd18+400], %r34;
	st.local.u32 	[%rd18+404], %r34;
	st.local.u32 	[%rd18+408], %r34;
	st.local.u32 	[%rd18+412], %r34;
	st.local.u32 	[%rd18+416], %r34;
	st.local.u32 	[%rd18+420], %r34;
	st.local.u32 	[%rd18+424], %r34;
	st.local.u32 	[%rd18+428], %r34;
	st.local.u32 	[%rd18+432], %r34;
	st.local.u32 	[%rd18+436], %r34;
	st.local.u32 	[%rd18+440], %r34;
	st.local.u32 	[%rd18+444], %r34;
	st.local.u32 	[%rd18+512], %r34;
	st.local.u32 	[%rd18+516], %r34;
	st.local.u32 	[%rd18+520], %r34;
	st.local.u32 	[%rd18+524], %r34;
	st.local.u32 	[%rd18+528], %r34;
	st.local.u32 	[%rd18+532], %r34;
	st.local.u32 	[%rd18+536], %r34;
	st.local.u32 	[%rd18+540], %r34;
	st.local.u32 	[%rd18+544], %r34;
	st.local.u32 	[%rd18+548], %r34;
	st.local.u32 	[%rd18+552], %r34;
	st.local.u32 	[%rd18+556], %r34;
	st.local.u32 	[%rd18+560], %r34;
	st.local.u32 	[%rd18+564], %r34;
	st.local.u32 	[%rd18+568], %r34;
	st.local.u32 	[%rd18+572], %r34;
	st.local.u32 	[%rd18+640], %r34;
	st.local.u32 	[%rd18+644], %r34;
	st.local.u32 	[%rd18+648], %r34;
	st.local.u32 	[%rd18+652], %r34;
	st.local.u32 	[%rd18+656], %r34;
	st.local.u32 	[%rd18+660], %r34;
	st.local.u32 	[%rd18+664], %r34;
	st.local.u32 	[%rd18+668], %r34;
	st.local.u32 	[%rd18+672], %r34;
	st.local.u32 	[%rd18+676], %r34;
	st.local.u32 	[%rd18+680], %r34;
	st.local.u32 	[%rd18+684], %r34;
	st.local.u32 	[%rd18+688], %r34;
	st.local.u32 	[%rd18+692], %r34;
	st.local.u32 	[%rd18+696], %r34;
	st.local.u32 	[%rd18+700], %r34;
	st.local.u32 	[%rd18+768], %r34;
	st.local.u32 	[%rd18+772], %r34;
	st.local.u32 	[%rd18+776], %r34;
	st.local.u32 	[%rd18+780], %r34;
	st.local.u32 	[%rd18+784], %r34;
	st.local.u32 	[%rd18+788], %r34;
	st.local.u32 	[%rd18+792], %r34;
	st.local.u32 	[%rd18+796], %r34;
	st.local.u32 	[%rd18+800], %r34;
	st.local.u32 	[%rd18+804], %r34;
	st.local.u32 	[%rd18+808], %r34;
	st.local.u32 	[%rd18+812], %r34;
	st.local.u32 	[%rd18+816], %r34;
	st.local.u32 	[%rd18+820], %r34;
	st.local.u32 	[%rd18+824], %r34;
	st.local.u32 	[%rd18+828], %r34;
	st.local.u32 	[%rd18+896], %r34;
	st.local.u32 	[%rd18+900], %r34;
	st.local.u32 	[%rd18+904], %r34;
	st.local.u32 	[%rd18+908], %r34;
	st.local.u32 	[%rd18+912], %r34;
	st.local.u32 	[%rd18+916], %r34;
	st.local.u32 	[%rd18+920], %r34;
	st.local.u32 	[%rd18+924], %r34;
	st.local.u32 	[%rd18+928], %r34;
	st.local.u32 	[%rd18+932], %r34;
	st.local.u32 	[%rd18+936], %r34;
	st.local.u32 	[%rd18+940], %r34;
	st.local.u32 	[%rd18+944], %r34;
	st.local.u32 	[%rd18+948], %r34;
	st.local.u32 	[%rd18+952], %r34;
	st.local.u32 	[%rd18+956], %r34;
	st.local.u32 	[%rd18+1024], %r34;
	st.local.u32 	[%rd18+1028], %r34;
	st.local.u32 	[%rd18+1032], %r34;
	st.local.u32 	[%rd18+1036], %r34;
	st.local.u32 	[%rd18+1040], %r34;
	st.local.u32 	[%rd18+1044], %r34;
	st.local.u32 	[%rd18+1048], %r34;
	st.local.u32 	[%rd18+1052], %r34;
	st.local.u32 	[%rd18+1056], %r34;
	st.local.u32 	[%rd18+1060], %r34;
	st.local.u32 	[%rd18+1064], %r34;
	st.local.u32 	[%rd18+1068], %r34;
	st.local.u32 	[%rd18+1072], %r34;
	st.local.u32 	[%rd18+1076], %r34;
	st.local.u32 	[%rd18+1080], %r34;
	st.local.u32 	[%rd18+1084], %r34;
	st.local.u32 	[%rd18+1152], %r34;
	st.local.u32 	[%rd18+1156], %r34;
	st.local.u32 	[%rd18+1160], %r34;
	st.local.u32 	[%rd18+1164], %r34;
	st.local.u32 	[%rd18+1168], %r34;
	st.local.u32 	[%rd18+1172], %r34;
	st.local.u32 	[%rd18+1176], %r34;
	st.local.u32 	[%rd18+1180], %r34;
	st.local.u32 	[%rd18+1184], %r34;
	st.local.u32 	[%rd18+1188], %r34;
	st.local.u32 	[%rd18+1192], %r34;
	st.local.u32 	[%rd18+1196], %r34;
	st.local.u32 	[%rd18+1200], %r34;
	st.local.u32 	[%rd18+1204], %r34;
	st.local.u32 	[%rd18+1208], %r34;
	st.local.u32 	[%rd18+1212], %r34;
	st.local.u32 	[%rd18+1280], %r34;
	st.local.u32 	[%rd18+1284], %r34;
	st.local.u32 	[%rd18+1288], %r34;
	st.local.u32 	[%rd18+1292], %r34;
	st.local.u32 	[%rd18+1296], %r34;
	st.local.u32 	[%rd18+1300], %r34;
	st.local.u32 	[%rd18+1304], %r34;
	st.local.u32 	[%rd18+1308], %r34;
	st.local.u32 	[%rd18+1312], %r34;
	st.local.u32 	[%rd18+1316], %r34;
	st.local.u32 	[%rd18+1320], %r34;
	st.local.u32 	[%rd18+1324], %r34;
	st.local.u32 	[%rd18+1328], %r34;
	st.local.u32 	[%rd18+1332], %r34;
	st.local.u32 	[%rd18+1336], %r34;
	st.local.u32 	[%rd18+1340], %r34;
	st.local.u32 	[%rd18+1408], %r34;
	st.local.u32 	[%rd18+1412], %r34;
	st.local.u32 	[%rd18+1416], %r34;
	st.local.u32 	[%rd18+1420], %r34;
	st.local.u32 	[%rd18+1424], %r34;
	st.local.u32 	[%rd18+1428], %r34;
	st.local.u32 	[%rd18+1432], %r34;
	st.local.u32 	[%rd18+1436], %r34;
	st.local.u32 	[%rd18+1440], %r34;
	st.local.u32 	[%rd18+1444], %r34;
	st.local.u32 	[%rd18+1448], %r34;
	st.local.u32 	[%rd18+1452], %r34;
	st.local.u32 	[%rd18+1456], %r34;
	st.local.u32 	[%rd18+1460], %r34;
	st.local.u32 	[%rd18+1464], %r34;
	st.local.u32 	[%rd18+1468], %r34;
	st.local.u32 	[%rd18+1536], %r34;
	st.local.u32 	[%rd18+1540], %r34;
	st.local.u32 	[%rd18+1544], %r34;
	st.local.u32 	[%rd18+1548], %r34;
	st.local.u32 	[%rd18+1552], %r34;
	st.local.u32 	[%rd18+1556], %r34;
	st.local.u32 	[%rd18+1560], %r34;
	st.local.u32 	[%rd18+1564], %r34;
	st.local.u32 	[%rd18+1568], %r34;
	st.local.u32 	[%rd18+1572], %r34;
	st.local.u32 	[%rd18+1576], %r34;
	st.local.u32 	[%rd18+1580], %r34;
	st.local.u32 	[%rd18+1584], %r34;
	st.local.u32 	[%rd18+1588], %r34;
	st.local.u32 	[%rd18+1592], %r34;
	st.local.u32 	[%rd18+1596], %r34;
	st.local.u32 	[%rd18+1664], %r34;
	st.local.u32 	[%rd18+1668], %r34;
	st.local.u32 	[%rd18+1672], %r34;
	st.local.u32 	[%rd18+1676], %r34;
	st.local.u32 	[%rd18+1680], %r34;
	st.local.u32 	[%rd18+1684], %r34;
	st.local.u32 	[%rd18+1688], %r34;
	st.local.u32 	[%rd18+1692], %r34;
	st.local.u32 	[%rd18+1696], %r34;
	st.local.u32 	[%rd18+1700], %r34;
	st.local.u32 	[%rd18+1704], %r34;
	st.local.u32 	[%rd18+1708], %r34;
	st.local.u32 	[%rd18+1712], %r34;
	st.local.u32 	[%rd18+1716], %r34;
	st.local.u32 	[%rd18+1720], %r34;
	st.local.u32 	[%rd18+1724], %r34;
	st.local.u32 	[%rd18+12544], %r34;
	st.local.u32 	[%rd18+12548], %r34;
	st.local.u32 	[%rd18+12552], %r34;
	st.local.u32 	[%rd18+12556], %r34;
	st.local.u32 	[%rd18+12560], %r34;
	st.local.u32 	[%rd18+12564], %r34;
	st.local.u32 	[%rd18+12568], %r34;
	st.local.u32 	[%rd18+12572], %r34;
	st.local.u32 	[%rd18+12576], %r34;
	st.local.u32 	[%rd18+12580], %r34;
	st.local.u32 	[%rd18+12584], %r34;
	st.local.u32 	[%rd18+12588], %r34;
	st.local.u32 	[%rd18+12592], %r34;
	st.local.u32 	[%rd18+12596], %r34;
	st.local.u32 	[%rd18+12600], %r34;
	st.local.u32 	[%rd18+12604], %r34;
	st.local.u32 	[%rd18+12672], %r34;
	st.local.u32 	[%rd18+12676], %r34;
	st.local.u32 	[%rd18+12680], %r34;
	st.local.u32 	[%rd18+12684], %r34;
	st.local.u32 	[%rd18+12688], %r34;
	st.local.u32 	[%rd18+12692], %r34;
	st.local.u32 	[%rd18+12696], %r34;
	st.local.u32 	[%rd18+12700], %r34;
	st.local.u32 	[%rd18+12704], %r34;
	st.local.u32 	[%rd18+12708], %r34;
	st.local.u32 	[%rd18+12712], %r34;
	st.local.u32 	[%rd18+12716], %r34;
	st.local.u32 	[%rd18+12720], %r34;
	st.local.u32 	[%rd18+12724], %r34;
	st.local.u32 	[%rd18+12728], %r34;
	st.local.u32 	[%rd18+12732], %r34;
	st.local.u32 	[%rd18+12800], %r34;
	st.local.u32 	[%rd18+12804], %r34;
	st.local.u32 	[%rd18+12808], %r34;
	st.local.u32 	[%rd18+12812], %r34;
	st.local.u32 	[%rd18+12816], %r34;
	st.local.u32 	[%rd18+12820], %r34;
	st.local.u32 	[%rd18+12824], %r34;
	st.local.u32 	[%rd18+12828], %r34;
	st.local.u32 	[%rd18+12832], %r34;
	st.local.u32 	[%rd18+12836], %r34;
	st.local.u32 	[%rd18+12840], %r34;
	st.local.u32 	[%rd18+12844], %r34;
	st.local.u32 	[%rd18+12848], %r34;
	st.local.u32 	[%rd18+12852], %r34;
	st.local.u32 	[%rd18+12856], %r34;
	st.local.u32 	[%rd18+12860], %r34;
	st.local.u32 	[%rd18+12928], %r34;
	st.local.u32 	[%rd18+12932], %r34;
	st.local.u32 	[%rd18+12936], %r34;
	st.local.u32 	[%rd18+12940], %r34;
	st.local.u32 	[%rd18+12944], %r34;
	st.local.u32 	[%rd18+12948], %r34;
	st.local.u32 	[%rd18+12952], %r34;
	st.local.u32 	[%rd18+12956], %r34;
	st.local.u32 	[%rd18+12960], %r34;
	st.local.u32 	[%rd18+12964], %r34;
	st.local.u32 	[%rd18+12968], %r34;
	st.local.u32 	[%rd18+12972], %r34;
	st.local.u32 	[%rd18+12976], %r34;
	st.local.u32 	[%rd18+12980], %r34;
	st.local.u32 	[%rd18+12984], %r34;
	st.local.u32 	[%rd18+12988], %r34;
	st.local.u32 	[%rd18+13056], %r34;
	st.local.u32 	[%rd18+13060], %r34;
	st.local.u32 	[%rd18+13064], %r34;
	st.local.u32 	[%rd18+13068], %r34;
	st.local.u32 	[%rd18+13072], %r34;
	st.local.u32 	[%rd18+13076], %r34;
	st.local.u32 	[%rd18+13080], %r34;
	st.local.u32 	[%rd18+13084], %r34;
	st.local.u32 	[%rd18+13088], %r34;
	st.local.u32 	[%rd18+13092], %r34;
	st.local.u32 	[%rd18+13096], %r34;
	st.local.u32 	[%rd18+13100], %r34;
	st.local.u32 	[%rd18+13104], %r34;
	st.local.u32 	[%rd18+13108], %r34;
	st.local.u32 	[%rd18+13112], %r34;
	st.local.u32 	[%rd18+13116], %r34;
	st.local.u32 	[%rd18+13184], %r34;
	st.local.u32 	[%rd18+13188], %r34;
	st.local.u32 	[%rd18+13192], %r34;
	st.local.u32 	[%rd18+13196], %r34;
	st.local.u32 	[%rd18+13200], %r34;
	st.local.u32 	[%rd18+13204], %r34;
	st.local.u32 	[%rd18+13208], %r34;
	st.local.u32 	[%rd18+13212], %r34;
	st.local.u32 	[%rd18+13216], %r34;
	st.local.u32 	[%rd18+13220], %r34;
	st.local.u32 	[%rd18+13224], %r34;
	st.local.u32 	[%rd18+13228], %r34;
	st.local.u32 	[%rd18+13232], %r34;
	st.local.u32 	[%rd18+13236], %r34;
	st.local.u32 	[%rd18+13240], %r34;
	st.local.u32 	[%rd18+13244], %r34;
	st.local.u32 	[%rd18+13312], %r34;
	st.local.u32 	[%rd18+13316], %r34;
	st.local.u32 	[%rd18+13320], %r34;
	st.local.u32 	[%rd18+13324], %r34;
	st.local.u32 	[%rd18+13328], %r34;
	st.local.u32 	[%rd18+13332], %r34;
	st.local.u32 	[%rd18+13336], %r34;
	st.local.u32 	[%rd18+13340], %r34;
	st.local.u32 	[%rd18+13344], %r34;
	st.local.u32 	[%rd18+13348], %r34;
	st.local.u32 	[%rd18+13352], %r34;
	st.local.u32 	[%rd18+13356], %r34;
	st.local.u32 	[%rd18+13360], %r34;
	st.local.u32 	[%rd18+13364], %r34;
	st.local.u32 	[%rd18+13368], %r34;
	st.local.u32 	[%rd18+13372], %r34;
	st.local.u32 	[%rd18+13440], %r34;
	st.local.u32 	[%rd18+13444], %r34;
	st.local.u32 	[%rd18+13448], %r34;
	st.local.u32 	[%rd18+13452], %r34;
	st.local.u32 	[%rd18+13456], %r34;
	st.local.u32 	[%rd18+13460], %r34;
	st.local.u32 	[%rd18+13464], %r34;
	st.local.u32 	[%rd18+13468], %r34;
	st.local.u32 	[%rd18+13472], %r34;
	st.local.u32 	[%rd18+13476], %r34;
	st.local.u32 	[%rd18+13480], %r34;
	st.local.u32 	[%rd18+13484], %r34;
	st.local.u32 	[%rd18+13488], %r34;
	st.local.u32 	[%rd18+13492], %r34;
	st.local.u32 	[%rd18+13496], %r34;
	st.local.u32 	[%rd18+13500], %r34;
	st.local.u32 	[%rd18+13568], %r34;
	st.local.u32 	[%rd18+13572], %r34;
	st.local.u32 	[%rd18+13576], %r34;
	st.local.u32 	[%rd18+13580], %r34;
	st.local.u32 	[%rd18+13584], %r34;
	st.local.u32 	[%rd18+13588], %r34;
	st.local.u32 	[%rd18+13592], %r34;
	st.local.u32 	[%rd18+13596], %r34;
	st.local.u32 	[%rd18+13600], %r34;
	st.local.u32 	[%rd18+13604], %r34;
	st.local.u32 	[%rd18+13608], %r34;
	st.local.u32 	[%rd18+13612], %r34;
	st.local.u32 	[%rd18+13616], %r34;
	st.local.u32 	[%rd18+13620], %r34;
	st.local.u32 	[%rd18+13624], %r34;
	st.local.u32 	[%rd18+13628], %r34;
	st.local.u32 	[%rd18+13696], %r34;
	st.local.u32 	[%rd18+13700], %r34;
	st.local.u32 	[%rd18+13704], %r34;
	st.local.u32 	[%rd18+13708], %r34;
	st.local.u32 	[%rd18+13712], %r34;
	st.local.u32 	[%rd18+13716], %r34;
	st.local.u32 	[%rd18+13720], %r34;
	st.local.u32 	[%rd18+13724], %r34;
	st.local.u32 	[%rd18+13728], %r34;
	st.local.u32 	[%rd18+13732], %r34;
	st.local.u32 	[%rd18+13736], %r34;
	st.local.u32 	[%rd18+13740], %r34;
	st.local.u32 	[%rd18+13744], %r34;
	st.local.u32 	[%rd18+13748], %r34;
	st.local.u32 	[%rd18+13752], %r34;
	st.local.u32 	[%rd18+13756], %r34;
	st.local.u32 	[%rd18+13824], %r34;
	st.local.u32 	[%rd18+13828], %r34;
	st.local.u32 	[%rd18+13832], %r34;
	st.local.u32 	[%rd18+13836], %r34;
	st.local.u32 	[%rd18+13840], %r34;
	st.local.u32 	[%rd18+13844], %r34;
	st.local.u32 	[%rd18+13848], %r34;
	st.local.u32 	[%rd18+13852], %r34;
	st.local.u32 	[%rd18+13856], %r34;
	st.local.u32 	[%rd18+13860], %r34;
	st.local.u32 	[%rd18+13864], %r34;
	st.local.u32 	[%rd18+13868], %r34;
	st.local.u32 	[%rd18+13872], %r34;
	st.local.u32 	[%rd18+13876], %r34;
	st.local.u32 	[%rd18+13880], %r34;
	st.local.u32 	[%rd18+13884], %r34;
	st.local.u32 	[%rd18+13952], %r34;
	st.local.u32 	[%rd18+13956], %r34;
	st.local.u32 	[%rd18+13960], %r34;
	st.local.u32 	[%rd18+13964], %r34;
	st.local.u32 	[%rd18+13968], %r34;
	st.local.u32 	[%rd18+13972], %r34;
	st.local.u32 	[%rd18+13976], %r34;
	st.local.u32 	[%rd18+13980], %r34;
	st.local.u32 	[%rd18+13984], %r34;
	st.local.u32 	[%rd18+13988], %r34;
	st.local.u32 	[%rd18+13992], %r34;
	st.local.u32 	[%rd18+13996], %r34;
	st.local.u32 	[%rd18+14000], %r34;
	st.local.u32 	[%rd18+14004], %r34;
	st.local.u32 	[%rd18+14008], %r34;
	st.local.u32 	[%rd18+14012], %r34;
	st.local.u32 	[%rd18+14080], %r34;
	st.local.u32 	[%rd18+14084], %r34;
	st.local.u32 	[%rd18+14088], %r34;
	st.local.u32 	[%rd18+14092], %r34;
	st.local.u32 	[%rd18+14096], %r34;
	st.local.u32 	[%rd18+14100], %r34;
	st.local.u32 	[%rd18+14104], %r34;
	st.local.u32 	[%rd18+14108], %r34;
	st.local.u32 	[%rd18+14112], %r34;
	st.local.u32 	[%rd18+14116], %r34;
	st.local.u32 	[%rd18+14120], %r34;
	st.local.u32 	[%rd18+14124], %r34;
	st.local.u32 	[%rd18+14128], %r34;
	st.local.u32 	[%rd18+14132], %r34;
	st.local.u32 	[%rd18+14136], %r34;
	st.local.u32 	[%rd18+14140], %r34;
	st.local.u32 	[%rd18+14208], %r34;
	st.local.u32 	[%rd18+14212], %r34;
	st.local.u32 	[%rd18+14216], %r34;
	st.local.u32 	[%rd18+14220], %r34;
	st.local.u32 	[%rd18+14224], %r34;
	st.local.u32 	[%rd18+14228], %r34;
	st.local.u32 	[%rd18+14232], %r34;
	st.local.u32 	[%rd18+14236], %r34;
	st.local.u32 	[%rd18+14240], %r34;
	st.local.u32 	[%rd18+14244], %r34;
	st.local.u32 	[%rd18+14248], %r34;
	st.local.u32 	[%rd18+14252], %r34;
	st.local.u32 	[%rd18+14256], %r34;
	st.local.u32 	[%rd18+14260], %r34;
	st.local.u32 	[%rd18+14264], %r34;
	st.local.u32 	[%rd18+14268], %r34;
	mov.b32 	%r125, 16;
	mov.pred 	%p37, 0;
	@%p1 bra 	$L__BB0_2;
	add.s32 	%r124, %r124, 1;
	setp.ne.s32 	%p7, %r124, 7;
	@%p7 bra 	$L__BB0_1;
	cvta.to.global.u64 	%rd3, %rd12;
	mov.u32 	%r5, %ctaid.x;
	shr.u32 	%r36, %r5, 2;
	mul.lo.s32 	%r6, %r36, 37632;
	shl.b32 	%r37, %r5, 5;
	and.b32  	%r7, %r37, 96;
	cvta.to.global.u64 	%rd4, %rd13;
	mov.b32 	%r126, 0;
$L__BB0_5:
	bar.sync 	0;
	shl.b32 	%r39, %r126, 1;
	add.s32 	%r9, %r39, %r6;
	mov.b32 	%r127, 0;
	cvt.u64.u32 	%rd23, %r9;
$L__BB0_6:
	setp.gt.u32 	%p8, %r127, 195;
	selp.b32 	%r40, 75264, 0, %p8;
	add.s32 	%r41, %r127, -196;
	setp.lt.u32 	%p9, %r127, 196;
	selp.b32 	%r42, %r127, %r41, %p9;
	shr.u32 	%r43, %r42, 1;
	add.s32 	%r44, %r9, %r40;
	mad.lo.s32 	%r45, %r43, 384, %r44;
	mul.wide.u32 	%rd19, %r45, 4;
	add.s64 	%rd20, %rd3, %rd19;
	ld.global.nc.f32 	%f49, [%rd20];
	shl.b32 	%r46, %r127, 2;
	mov.u32 	%r47, _ZZ17my_kernel_kernel0E18PaddedInput_shared;
	add.s32 	%r48, %r47, %r46;
	st.shared.f32 	[%r48], %f49;
	setp.gt.u32 	%p10, %r127, 194;
	selp.b64 	%rd21, 75264, 0, %p10;
	setp.lt.u32 	%p11, %r127, 195;
	selp.b32 	%r49, 1, -195, %p11;
	add.s32 	%r50, %r127, %r49;
	shr.u32 	%r51, %r50, 1;
	mul.lo.s32 	%r52, %r51, 384;
	cvt.u64.u32 	%rd22, %r52;
	add.s64 	%rd24, %rd21, %rd23;
	add.s64 	%rd25, %rd24, %rd22;
	shl.b64 	%rd26, %rd25, 2;
	add.s64 	%rd27, %rd3, %rd26;
	ld.global.nc.f32 	%f50, [%rd27+4];
	st.shared.f32 	[%r48+4], %f50;
	setp.gt.u32 	%p12, %r127, 193;
	selp.b32 	%r53, 75264, 0, %p12;
	setp.lt.u32 	%p13, %r127, 194;
	selp.b32 	%r54, 2, -194, %p13;
	add.s32 	%r55, %r127, %r54;
	shr.u32 	%r56, %r55, 1;
	add.s32 	%r57, %r9, %r53;
	mad.lo.s32 	%r58, %r56, 384, %r57;
	mul.wide.u32 	%rd28, %r58, 4;
	add.s64 	%rd29, %rd3, %rd28;
	ld.global.nc.f32 	%f51, [%rd29];
	st.shared.f32 	[%r48+8], %f51;
	setp.gt.u32 	%p14, %r127, 192;
	selp.b64 	%rd30, 75264, 0, %p14;
	setp.lt.u32 	%p15, %r127, 193;
	selp.b32 	%r59, 3, -193, %p15;
	add.s32 	%r60, %r127, %r59;
	shr.u32 	%r61, %r60, 1;
	mul.lo.s32 	%r62, %r61, 384;
	cvt.u64.u32 	%rd31, %r62;
	add.s64 	%rd32, %rd30, %rd23;
	add.s64 	%rd33, %rd32, %rd31;
	shl.b64 	%rd34, %rd33, 2;
	add.s64 	%rd35, %rd3, %rd34;
	ld.global.nc.f32 	%f52, [%rd35+4];
	st.shared.f32 	[%r48+12], %f52;
	setp.gt.u32 	%p16, %r127, 191;
	selp.b32 	%r63, 75264, 0, %p16;
	setp.lt.u32 	%p17, %r127, 192;
	selp.b32 	%r64, 4, -192, %p17;
	add.s32 	%r65, %r127, %r64;
	shr.u32 	%r66, %r65, 1;
	add.s32 	%r67, %r9, %r63;
	mad.lo.s32 	%r68, %r66, 384, %r67;
	mul.wide.u32 	%rd36, %r68, 4;
	add.s64 	%rd37, %rd3, %rd36;
	ld.global.nc.f32 	%f53, [%rd37];
	st.shared.f32 	[%r48+16], %f53;
	setp.gt.u32 	%p18, %r127, 190;
	selp.b64 	%rd38, 75264, 0, %p18;
	setp.lt.u32 	%p19, %r127, 191;
	selp.b32 	%r69, 5, -191, %p19;
	add.s32 	%r70, %r127, %r69;
	shr.u32 	%r71, %r70, 1;
	mul.lo.s32 	%r72, %r71, 384;
	cvt.u64.u32 	%rd39, %r72;
	add.s64 	%rd40, %rd38, %rd23;
	add.s64 	%rd41, %rd40, %rd39;
	shl.b64 	%rd42, %rd41, 2;
	add.s64 	%rd43, %rd3, %rd42;
	ld.global.nc.f32 	%f54, [%rd43+4];
	st.shared.f32 	[%r48+20], %f54;
	setp.gt.u32 	%p20, %r127, 189;
	selp.b32 	%r73, 75264, 0, %p20;
	setp.lt.u32 	%p21, %r127, 190;
	selp.b32 	%r74, 6, -190, %p21;
	add.s32 	%r75, %r127, %r74;
	shr.u32 	%r76, %r75, 1;
	add.s32 	%r77, %r9, %r73;
	mad.lo.s32 	%r78, %r76, 384, %r77;
	mul.wide.u32 	%rd44, %r78, 4;
	add.s64 	%rd45, %rd3, %rd44;
	ld.global.nc.f32 	%f55, [%rd45];
	st.shared.f32 	[%r48+24], %f55;
	setp.gt.u32 	%p22, %r127, 188;
	selp.b64 	%rd46, 75264, 0, %p22;
	setp.lt.u32 	%p23, %r127, 189;
	selp.b32 	%r79, 7, -189, %p23;
	add.s32 	%r80, %r127, %r79;
	shr.u32 	%r81, %r80, 1;
	mul.lo.s32 	%r82, %r81, 384;
	cvt.u64.u32 	%rd47, %r82;
	add.s64 	%rd48, %rd46, %rd23;
	add.s64 	%rd49, %rd48, %rd47;
	shl.b64 	%rd50, %rd49, 2;
	add.s64 	%rd51, %rd3, %rd50;
	ld.global.nc.f32 	%f56, [%rd51+4];
	st.shared.f32 	[%r48+28], %f56;
	add.s32 	%r127, %r127, 8;
	setp.ne.s32 	%p24, %r127, 392;
	@%p24 bra 	$L__BB0_6;
	shl.b32 	%r84, %r126, 8;
	or.b32  	%r85, %r84, %r7;
	mul.wide.u32 	%rd52, %r85, 4;
	add.s64 	%rd53, %rd4, %rd52;
	ld.global.nc.f32 	%f57, [%rd53];
	st.shared.f32 	[_ZZ17my_kernel_kernel0E18placeholder_shared], %f57;
	ld.global.nc.f32 	%f58, [%rd53+4];
	st.shared.f32 	[_ZZ17my_kernel_kernel0E18placeholder_shared+4], %f58;
	ld.global.nc.f32 	%f59, [%rd53+8];
	st.shared.f32 	[_ZZ17my_kernel_kernel0E18placeholder_shared+8], %f59;
	ld.global.nc.f32 	%f60, [%rd53+12];
	st.shared.f32 	[_ZZ17my_kernel_kernel0E18placeholder_shared+12], %f60;
	ld.global.nc.f32 	%f61, [%rd53+16];
	st.shared.f32 	[_ZZ17my_kernel_kernel0E18placeholder_shared+16], %f61;
	ld.global.nc.f32 	%f62, [%rd53+20];
	st.shared.f32 	[_ZZ17my_kernel_kernel0E18placeholder_shared+20], %f62;
	ld.global.nc.f32 	%f63, [%rd53+24];
	st.shared.f32 	[_ZZ17my_kernel_kernel0E18placeholder_shared+24], %f63;
	ld.global.nc.f32 	%f64, [%rd53+28];
	st.shared.f32 	[_ZZ17my_kernel_kernel0E18placeholder_shared+28], %f64;
	ld.global.nc.f32 	%f65, [%rd53+32];
	st.shared.f32 	[_ZZ17my_kernel_kernel0E18placeholder_shared+32], %f65;
	ld.global.nc.f32 	%f66, [%rd53+36];
	st.shared.f32 	[_ZZ17my_kernel_kernel0E18placeholder_shared+36], %f66;
	ld.global.nc.f32 	%f67, [%rd53+40];
	st.shared.f32 	[_ZZ17my_kernel_kernel0E18placeholder_shared+40], %f67;
	ld.global.nc.f32 	%f68, [%rd53+44];
	st.shared.f32 	[_ZZ17my_kernel_kernel0E18placeholder_shared+44], %f68;
	ld.global.nc.f32 	%f69, [%rd53+48];
	st.shared.f32 	[_ZZ17my_kernel_kernel0E18placeholder_shared+48], %f69;
	ld.global.nc.f32 	%f70, [%rd53+52];
	st.shared.f32 	[_ZZ17my_kernel_kernel0E18placeholder_shared+52], %f70;
	ld.global.nc.f32 	%f71, [%rd53+56];
	st.shared.f32 	[_ZZ17my_kernel_kernel0E18placeholder_shared+56], %f71;
	ld.global.nc.f32 	%f72, [%rd53+60];
	st.shared.f32 	[_ZZ17my_kernel_kernel0E18placeholder_shared+60], %f72;
	ld.global.nc.f32 	%f73, [%rd53+64];
	st.shared.f32 	[_ZZ17my_kernel_kernel0E18placeholder_shared+64], %f73;
	ld.global.nc.f32 	%f74, [%rd53+68];
	st.shared.f32 	[_ZZ17my_kernel_kernel0E18placeholder_shared+68], %f74;
	ld.global.nc.f32 	%f75, [%rd53+72];
	st.shared.f32 	[_ZZ17my_kernel_kernel0E18placeholder_shared+72], %f75;
	ld.global.nc.f32 	%f76, [%rd53+76];
	st.shared.f32 	[_ZZ17my_kernel_kernel0E18placeholder_shared+76], %f76;
	ld.global.nc.f32 	%f77, [%rd53+80];
	st.shared.f32 	[_ZZ17my_kernel_kernel0E18placeholder_shared+80], %f77;
	ld.global.nc.f32 	%f78, [%rd53+84];
	st.shared.f32 	[_ZZ17my_kernel_kernel0E18placeholder_shared+84], %f78;
	ld.global.nc.f32 	%f79, [%rd53+88];
	st.shared.f32 	[_ZZ17my_kernel_kernel0E18placeholder_shared+88], %f79;
	ld.global.nc.f32 	%f80, [%rd53+92];
	st.shared.f32 	[_ZZ17my_kernel_kernel0E18placeholder_shared+92], %f80;
	ld.global.nc.f32 	%f81, [%rd53+96];
	st.shared.f32 	[_ZZ17my_kernel_kernel0E18placeholder_shared+96], %f81;
	ld.global.nc.f32 	%f82, [%rd53+100];
	st.shared.f32 	[_ZZ17my_kernel_kernel0E18placeholder_shared+100], %f82;
	ld.global.nc.f32 	%f83, [%rd53+104];
	st.shared.f32 	[_ZZ17my_kernel_kernel0E18placeholder_shared+104], %f83;
	ld.global.nc.f32 	%f84, [%rd53+108];
	st.shared.f32 	[_ZZ17my_kernel_kernel0E18placeholder_shared+108], %f84;
	ld.global.nc.f32 	%f85, [%rd53+112];
	st.shared.f32 	[_ZZ17my_kernel_kernel0E18placeholder_shared+112], %f85;
	ld.global.nc.f32 	%f86, [%rd53+116];
	st.shared.f32 	[_ZZ17my_kernel_kernel0E18placeholder_shared+116], %f86;
	ld.global.nc.f32 	%f87, [%rd53+120];
	st.shared.f32 	[_ZZ17my_kernel_kernel0E18placeholder_shared+120], %f87;
	ld.global.nc.f32 	%f88, [%rd53+124];
	st.shared.f32 	[_ZZ17my_kernel_kernel0E18placeholder_shared+124], %f88;
	ld.global.nc.f32 	%f89, [%rd53+512];
	st.shared.f32 	[_ZZ17my_kernel_kernel0E18placeholder_shared+128], %f89;
	ld.global.nc.f32 	%f90, [%rd53+516];
	st.shared.f32 	[_ZZ17my_kernel_kernel0E18placeholder_shared+132], %f90;
	ld.global.nc.f32 	%f91, [%rd53+520];
	st.shared.f32 	[_ZZ17my_kernel_kernel0E18placeholder_shared+136], %f91;
	ld.global.nc.f32 	%f92, [%rd53+524];
	st.shared.f32 	[_ZZ17my_kernel_kernel0E18placeholder_shared+140], %f92;
	ld.global.nc.f32 	%f93, [%rd53+528];
	st.shared.f32 	[_ZZ17my_kernel_kernel0E18placeholder_shared+144], %f93;
	ld.global.nc.f32 	%f94, [%rd53+532];
	st.shared.f32 	[_ZZ17my_kernel_kernel0E18placeholder_shared+148], %f94;
	ld.global.nc.f32 	%f95, [%rd53+536];
	st.shared.f32 	[_ZZ17my_kernel_kernel0E18placeholder_shared+152], %f95;
	ld.global.nc.f32 	%f96, [%rd53+540];
	st.shared.f32 	[_ZZ17my_kernel_kernel0E18placeholder_shared+156], %f96;
	ld.global.nc.f32 	%f97, [%rd53+544];
	st.shared.f32 	[_ZZ17my_kernel_kernel0E18placeholder_shared+160], %f97;
	ld.global.nc.f32 	%f98, [%rd53+548];
	st.shared.f32 	[_ZZ17my_kernel_kernel0E18placeholder_shared+164], %f98;
	ld.global.nc.f32 	%f99, [%rd53+552];
	st.shared.f32 	[_ZZ17my_kernel_kernel0E18placeholder_shared+168], %f99;
	ld.global.nc.f32 	%f100, [%rd53+556];
	st.shared.f32 	[_ZZ17my_kernel_kernel0E18placeholder_shared+172], %f100;
	ld.global.nc.f32 	%f101, [%rd53+560];
	st.shared.f32 	[_ZZ17my_kernel_kernel0E18placeholder_shared+176], %f101;
	ld.global.nc.f32 	%f102, [%rd53+564];
	st.shared.f32 	[_ZZ17my_kernel_kernel0E18placeholder_shared+180], %f102;
	ld.global.nc.f32 	%f103, [%rd53+568];
	st.shared.f32 	[_ZZ17my_kernel_kernel0E18placeholder_shared+184], %f103;
	ld.global.nc.f32 	%f104, [%rd53+572];
	st.shared.f32 	[_ZZ17my_kernel_kernel0E18placeholder_shared+188], %f104;
	ld.global.nc.f32 	%f105, [%rd53+576];
	st.shared.f32 	[_ZZ17my_kernel_kernel0E18placeholder_shared+192], %f105;
	ld.global.nc.f32 	%f106, [%rd53+580];
	st.shared.f32 	[_ZZ17my_kernel_kernel0E18placeholder_shared+196], %f106;
	ld.global.nc.f32 	%f107, [%rd53+584];
	st.shared.f32 	[_ZZ17my_kernel_kernel0E18placeholder_shared+200], %f107;
	ld.global.nc.f32 	%f108, [%rd53+588];
	st.shared.f32 	[_ZZ17my_kernel_kernel0E18placeholder_shared+204], %f108;
	ld.global.nc.f32 	%f109, [%rd53+592];
	st.shared.f32 	[_ZZ17my_kernel_kernel0E18placeholder_shared+208], %f109;
	ld.global.nc.f32 	%f110, [%rd53+596];
	st.shared.f32 	[_ZZ17my_kernel_kernel0E18placeholder_shared+212], %f110;
	ld.global.nc.f32 	%f111, [%rd53+600];
	st.shared.f32 	[_ZZ17my_kernel_kernel0E18placeholder_shared+216], %f111;
	ld.global.nc.f32 	%f112, [%rd53+604];
	st.shared.f32 	[_ZZ17my_kernel_kernel0E18placeholder_shared+220], %f112;
	ld.global.nc.f32 	%f113, [%rd53+608];
	st.shared.f32 	[_ZZ17my_kernel_kernel0E18placeholder_shared+224], %f113;
	ld.global.nc.f32 	%f114, [%rd53+612];
	st.shared.f32 	[_ZZ17my_kernel_kernel0E18placeholder_shared+228], %f114;
	ld.global.nc.f32 	%f115, [%rd53+616];
	st.shared.f32 	[_ZZ17my_kernel_kernel0E18placeholder_shared+232], %f115;
	ld.global.nc.f32 	%f116, [%rd53+620];
	st.shared.f32 	[_ZZ17my_kernel_kernel0E18placeholder_shared+236], %f116;
	ld.global.nc.f32 	%f117, [%rd53+624];
	st.shared.f32 	[_ZZ17my_kernel_kernel0E18placeholder_shared+240], %f117;
	ld.global.nc.f32 	%f118, [%rd53+628];
	st.shared.f32 	[_ZZ17my_kernel_kernel0E18placeholder_shared+244], %f118;
	ld.global.nc.f32 	%f119, [%rd53+632];
	st.shared.f32 	[_ZZ17my_kernel_kernel0E18placeholder_shared+248], %f119;
	ld.global.nc.f32 	%f120, [%rd53+636];
	st.shared.f32 	[_ZZ17my_kernel_kernel0E18placeholder_shared+252], %f120;
	bar.sync 	0;
	mov.b32 	%r128, 0;
	mov.pred 	%p38, -1;
$L__BB0_8:
	mov.pred 	%p2, %p38;
	shl.b32 	%r13, %r128, 5;
	mov.b32 	%r129, 0;
$L__BB0_9:
	mul.lo.s32 	%r15, %r129, 448;
	mad.lo.s32 	%r16, %r129, 28, %r128;
	mov.b32 	%r130, 0;
	mov.pred 	%p39, -1;
$L__BB0_10:
	mov.pred 	%p3, %p39;
	add.s32 	%r18, %r130, %r15;
	add.s32 	%r89, %r130, %r13;
	shl.b32 	%r90, %r89, 2;
	mov.u32 	%r91, _ZZ17my_kernel_kernel0E18placeholder_shared;
	add.s32 	%r92, %r91, %r90;
	ld.shared.f32 	%f1, [%r92];
	ld.shared.f32 	%f2, [%r92+4];
	ld.shared.f32 	%f3, [%r92+8];
	ld.shared.f32 	%f4, [%r92+12];
	ld.shared.f32 	%f5, [%r92+16];
	ld.shared.f32 	%f6, [%r92+20];
	ld.shared.f32 	%f7, [%r92+24];
	ld.shared.f32 	%f8, [%r92+28];
	ld.shared.f32 	%f9, [%r92+32];
	ld.shared.f32 	%f10, [%r92+36];
	ld.shared.f32 	%f11, [%r92+40];
	ld.shared.f32 	%f12, [%r92+44];
	ld.shared.f32 	%f13, [%r92+48];
	ld.shared.f32 	%f14, [%r92+52];
	ld.shared.f32 	%f15, [%r92+56];
	ld.shared.f32 	%f16, [%r92+60];
	mov.b32 	%r131, 0;
	mov.pred 	%p40, -1;
$L__BB0_11:
	mov.pred 	%p4, %p40;
	mad.lo.s32 	%r94, %r131, 3136, %r18;
	mad.lo.s32 	%r95, %r131, 196, %r16;
	mul.wide.u32 	%rd54, %r94, 4;
	add.s64 	%rd55, %rd2, %rd54;
	ld.local.f32 	%f121, [%rd55];
	shl.b32 	%r96, %r95, 2;
	mov.u32 	%r97, _ZZ17my_kernel_kernel0E18PaddedInput_shared;
	add.s32 	%r98, %r97, %r96;
	ld.shared.f32 	%f122, [%r98];
	fma.rn.f32 	%f123, %f122, %f1, %f121;
	st.local.f32 	[%rd55], %f123;
	ld.local.f32 	%f124, [%rd55+4];
	fma.rn.f32 	%f125, %f122, %f2, %f124;
	st.local.f32 	[%rd55+4], %f125;
	ld.local.f32 	%f126, [%rd55+8];
	fma.rn.f32 	%f127, %f122, %f3, %f126;
	st.local.f32 	[%rd55+8], %f127;
	ld.local.f32 	%f128, [%rd55+12];
	fma.rn.f32 	%f129, %f122, %f4, %f128;
	st.local.f32 	[%rd55+12], %f129;
	ld.local.f32 	%f130, [%rd55+16];
	fma.rn.f32 	%f131, %f122, %f5, %f130;
	st.local.f32 	[%rd55+16], %f131;
	ld.local.f32 	%f132, [%rd55+20];
	fma.rn.f32 	%f133, %f122, %f6, %f132;
	st.local.f32 	[%rd55+20], %f133;
	ld.local.f32 	%f134, [%rd55+24];
	fma.rn.f32 	%f135, %f122, %f7, %f134;
	st.local.f32 	[%rd55+24], %f135;
	ld.local.f32 	%f136, [%rd55+28];
	fma.rn.f32 	%f137, %f122, %f8, %f136;
	st.local.f32 	[%rd55+28], %f137;
	ld.local.f32 	%f138, [%rd55+32];
	fma.rn.f32 	%f139, %f122, %f9, %f138;
	st.local.f32 	[%rd55+32], %f139;
	ld.local.f32 	%f140, [%rd55+36];
	fma.rn.f32 	%f141, %f122, %f10, %f140;
	st.local.f32 	[%rd55+36], %f141;
	ld.local.f32 	%f142, [%rd55+40];
	fma.rn.f32 	%f143, %f122, %f11, %f142;
	st.local.f32 	[%rd55+40], %f143;
	ld.local.f32 	%f144, [%rd55+44];
	fma.rn.f32 	%f145, %f122, %f12, %f144;
	st.local.f32 	[%rd55+44], %f145;
	ld.local.f32 	%f146, [%rd55+48];
	fma.rn.f32 	%f147, %f122, %f13, %f146;
	st.local.f32 	[%rd55+48], %f147;
	ld.local.f32 	%f148, [%rd55+52];
	fma.rn.f32 	%f149, %f122, %f14, %f148;
	st.local.f32 	[%rd55+52], %f149;
	ld.local.f32 	%f150, [%rd55+56];
	fma.rn.f32 	%f151, %f122, %f15, %f150;
	st.local.f32 	[%rd55+56], %f151;
	ld.local.f32 	%f152, [%rd55+60];
	fma.rn.f32 	%f153, %f122, %f16, %f152;
	st.local.f32 	[%rd55+60], %f153;
	ld.local.f32 	%f154, [%rd55+128];
	ld.shared.f32 	%f155, [%r98+8];
	fma.rn.f32 	%f156, %f155, %f1, %f154;
	st.local.f32 	[%rd55+128], %f156;
	ld.local.f32 	%f157, [%rd55+132];
	fma.rn.f32 	%f158, %f155, %f2, %f157;
	st.local.f32 	[%rd55+132], %f158;
	ld.local.f32 	%f159, [%rd55+136];
	fma.rn.f32 	%f160, %f155, %f3, %f159;
	st.local.f32 	[%rd55+136], %f160;
	ld.local.f32 	%f161, [%rd55+140];
	fma.rn.f32 	%f162, %f155, %f4, %f161;
	st.local.f32 	[%rd55+140], %f162;
	ld.local.f32 	%f163, [%rd55+144];
	fma.rn.f32 	%f164, %f155, %f5, %f163;
	st.local.f32 	[%rd55+144], %f164;
	ld.local.f32 	%f165, [%rd55+148];
	fma.rn.f32 	%f166, %f155, %f6, %f165;
	st.local.f32 	[%rd55+148], %f166;
	ld.local.f32 	%f167, [%rd55+152];
	fma.rn.f32 	%f168, %f155, %f7, %f167;
	st.local.f32 	[%rd55+152], %f168;
	ld.local.f32 	%f169, [%rd55+156];
	fma.rn.f32 	%f170, %f155, %f8, %f169;
	st.local.f32 	[%rd55+156], %f170;
	ld.local.f32 	%f171, [%rd55+160];
	fma.rn.f32 	%f172, %f155, %f9, %f171;
	st.local.f32 	[%rd55+160], %f172;
	ld.local.f32 	%f173, [%rd55+164];
	fma.rn.f32 	%f174, %f155, %f10, %f173;
	st.local.f32 	[%rd55+164], %f174;
	ld.local.f32 	%f175, [%rd55+168];
	fma.rn.f32 	%f176, %f155, %f11, %f175;
	st.local.f32 	[%rd55+168], %f176;
	ld.local.f32 	%f177, [%rd55+172];
	fma.rn.f32 	%f178, %f155, %f12, %f177;
	st.local.f32 	[%rd55+172], %f178;
	ld.local.f32 	%f179, [%rd55+176];
	fma.rn.f32 	%f180, %f155, %f13, %f179;
	st.local.f32 	[%rd55+176], %f180;
	ld.local.f32 	%f181, [%rd55+180];
	fma.rn.f32 	%f182, %f155, %f14, %f181;
	st.local.f32 	[%rd55+180], %f182;
	ld.local.f32 	%f183, [%rd55+184];
	fma.rn.f32 	%f184, %f155, %f15, %f183;
	st.local.f32 	[%rd55+184], %f184;
	ld.local.f32 	%f185, [%rd55+188];
	fma.rn.f32 	%f186, %f155, %f16, %f185;
	st.local.f32 	[%rd55+188], %f186;
	ld.local.f32 	%f187, [%rd55+256];
	ld.shared.f32 	%f188, [%r98+16];
	fma.rn.f32 	%f189, %f188, %f1, %f187;
	st.local.f32 	[%rd55+256], %f189;
	ld.local.f32 	%f190, [%rd55+260];
	fma.rn.f32 	%f191, %f188, %f2, %f190;
	st.local.f32 	[%rd55+260], %f191;
	ld.local.f32 	%f192, [%rd55+264];
	fma.rn.f32 	%f193, %f188, %f3, %f192;
	st.local.f32 	[%rd55+264], %f193;
	ld.local.f32 	%f194, [%rd55+268];
	fma.rn.f32 	%f195, %f188, %f4, %f194;
	st.local.f32 	[%rd55+268], %f195;
	ld.local.f32 	%f196, [%rd55+272];
	fma.rn.f32 	%f197, %f188, %f5, %f196;
	st.local.f32 	[%rd55+272], %f197;
	ld.local.f32 	%f198, [%rd55+276];
	fma.rn.f32 	%f199, %f188, %f6, %f198;
	st.local.f32 	[%rd55+276], %f199;
	ld.local.f32 	%f200, [%rd55+280];
	fma.rn.f32 	%f201, %f188, %f7, %f200;
	st.local.f32 	[%rd55+280], %f201;
	ld.local.f32 	%f202, [%rd55+284];
	fma.rn.f32 	%f203, %f188, %f8, %f202;
	st.local.f32 	[%rd55+284], %f203;
	ld.local.f32 	%f204, [%rd55+288];
	fma.rn.f32 	%f205, %f188, %f9, %f204;
	st.local.f32 	[%rd55+288], %f205;
	ld.local.f32 	%f206, [%rd55+292];
	fma.rn.f32 	%f207, %f188, %f10, %f206;
	st.local.f32 	[%rd55+292], %f207;
	ld.local.f32 	%f208, [%rd55+296];
	fma.rn.f32 	%f209, %f188, %f11, %f208;
	st.local.f32 	[%rd55+296], %f209;
	ld.local.f32 	%f210, [%rd55+300];
	fma.rn.f32 	%f211, %f188, %f12, %f210;
	st.local.f32 	[%rd55+300], %f211;
	ld.local.f32 	%f212, [%rd55+304];
	fma.rn.f32 	%f213, %f188, %f13, %f212;
	st.local.f32 	[%rd55+304], %f213;
	ld.local.f32 	%f214, [%rd55+308];
	fma.rn.f32 	%f215, %f188, %f14, %f214;
	st.local.f32 	[%rd55+308], %f215;
	ld.local.f32 	%f216, [%rd55+312];
	fma.rn.f32 	%f217, %f188, %f15, %f216;
	st.local.f32 	[%rd55+312], %f217;
	ld.local.f32 	%f218, [%rd55+316];
	fma.rn.f32 	%f219, %f188, %f16, %f218;
	st.local.f32 	[%rd55+316], %f219;
	ld.local.f32 	%f220, [%rd55+384];
	ld.shared.f32 	%f221, [%r98+24];
	fma.rn.f32 	%f222, %f221, %f1, %f220;
	st.local.f32 	[%rd55+384], %f222;
	ld.local.f32 	%f223, [%rd55+388];
	fma.rn.f32 	%f224, %f221, %f2, %f223;
	st.local.f32 	[%rd55+388], %f224;
	ld.local.f32 	%f225, [%rd55+392];
	fma.rn.f32 	%f226, %f221, %f3, %f225;
	st.local.f32 	[%rd55+392], %f226;
	ld.local.f32 	%f227, [%rd55+396];
	fma.rn.f32 	%f228, %f221, %f4, %f227;
	st.local.f32 	[%rd55+396], %f228;
	ld.local.f32 	%f229, [%rd55+400];
	fma.rn.f32 	%f230, %f221, %f5, %f229;
	st.local.f32 	[%rd55+400], %f230;
	ld.local.f32 	%f231, [%rd55+404];
	fma.rn.f32 	%f232, %f221, %f6, %f231;
	st.local.f32 	[%rd55+404], %f232;
	ld.local.f32 	%f233, [%rd55+408];
	fma.rn.f32 	%f234, %f221, %f7, %f233;
	st.local.f32 	[%rd55+408], %f234;
	ld.local.f32 	%f235, [%rd55+412];
	fma.rn.f32 	%f236, %f221, %f8, %f235;
	st.local.f32 	[%rd55+412], %f236;
	ld.local.f32 	%f237, [%rd55+416];
	fma.rn.f32 	%f238, %f221, %f9, %f237;
	st.local.f32 	[%rd55+416], %f238;
	ld.local.f32 	%f239, [%rd55+420];
	fma.rn.f32 	%f240, %f221, %f10, %f239;
	st.local.f32 	[%rd55+420], %f240;
	ld.local.f32 	%f241, [%rd55+424];
	fma.rn.f32 	%f242, %f221, %f11, %f241;
	st.local.f32 	[%rd55+424], %f242;
	ld.local.f32 	%f243, [%rd55+428];
	fma.rn.f32 	%f244, %f221, %f12, %f243;
	st.local.f32 	[%rd55+428], %f244;
	ld.local.f32 	%f245, [%rd55+432];
	fma.rn.f32 	%f246, %f221, %f13, %f245;
	st.local.f32 	[%rd55+432], %f246;
	ld.local.f32 	%f247, [%rd55+436];
	fma.rn.f32 	%f248, %f221, %f14, %f247;
	st.local.f32 	[%rd55+436], %f248;
	ld.local.f32 	%f249, [%rd55+440];
	fma.rn.f32 	%f250, %f221, %f15, %f249;
	st.local.f32 	[%rd55+440], %f250;
	ld.local.f32 	%f251, [%rd55+444];
	fma.rn.f32 	%f252, %f221, %f16, %f251;
	st.local.f32 	[%rd55+444], %f252;
	ld.local.f32 	%f253, [%rd55+512];
	ld.shared.f32 	%f254, [%r98+32];
	fma.rn.f32 	%f255, %f254, %f1, %f253;
	st.local.f32 	[%rd55+512], %f255;
	ld.local.f32 	%f256, [%rd55+516];
	fma.rn.f32 	%f257, %f254, %f2, %f256;
	st.local.f32 	[%rd55+516], %f257;
	ld.local.f32 	%f258, [%rd55+520];
	fma.rn.f32 	%f259, %f254, %f3, %f258;
	st.local.f32 	[%rd55+520], %f259;
	ld.local.f32 	%f260, [%rd55+524];
	fma.rn.f32 	%f261, %f254, %f4, %f260;
	st.local.f32 	[%rd55+524], %f261;
	ld.local.f32 	%f262, [%rd55+528];
	fma.rn.f32 	%f263, %f254, %f5, %f262;
	st.local.f32 	[%rd55+528], %f263;
	ld.local.f32 	%f264, [%rd55+532];
	fma.rn.f32 	%f265, %f254, %f6, %f264;
	st.local.f32 	[%rd55+532], %f265;
	ld.local.f32 	%f266, [%rd55+536];
	fma.rn.f32 	%f267, %f254, %f7, %f266;
	st.local.f32 	[%rd55+536], %f267;
	ld.local.f32 	%f268, [%rd55+540];
	fma.rn.f32 	%f269, %f254, %f8, %f268;
	st.local.f32 	[%rd55+540], %f269;
	ld.local.f32 	%f270, [%rd55+544];
	fma.rn.f32 	%f271, %f254, %f9, %f270;
	st.local.f32 	[%rd55+544], %f271;
	ld.local.f32 	%f272, [%rd55+548];
	fma.rn.f32 	%f273, %f254, %f10, %f272;
	st.local.f32 	[%rd55+548], %f273;
	ld.local.f32 	%f274, [%rd55+552];
	fma.rn.f32 	%f275, %f254, %f11, %f274;
	st.local.f32 	[%rd55+552], %f275;
	ld.local.f32 	%f276, [%rd55+556];
	fma.rn.f32 	%f277, %f254, %f12, %f276;
	st.local.f32 	[%rd55+556], %f277;
	ld.local.f32 	%f278, [%rd55+560];
	fma.rn.f32 	%f279, %f254, %f13, %f278;
	st.local.f32 	[%rd55+560], %f279;
	ld.local.f32 	%f280, [%rd55+564];
	fma.rn.f32 	%f281, %f254, %f14, %f280;
	st.local.f32 	[%rd55+564], %f281;
	ld.local.f32 	%f282, [%rd55+568];
	fma.rn.f32 	%f283, %f254, %f15, %f282;
	st.local.f32 	[%rd55+568], %f283;
	ld.local.f32 	%f284, [%rd55+572];
	fma.rn.f32 	%f285, %f254, %f16, %f284;
	st.local.f32 	[%rd55+572], %f285;
	ld.local.f32 	%f286, [%rd55+640];
	ld.shared.f32 	%f287, [%r98+40];
	fma.rn.f32 	%f288, %f287, %f1, %f286;
	st.local.f32 	[%rd55+640], %f288;
	ld.local.f32 	%f289, [%rd55+644];
	fma.rn.f32 	%f290, %f287, %f2, %f289;
	st.local.f32 	[%rd55+644], %f290;
	ld.local.f32 	%f291, [%rd55+648];
	fma.rn.f32 	%f292, %f287, %f3, %f291;
	st.local.f32 	[%rd55+648], %f292;
	ld.local.f32 	%f293, [%rd55+652];
	fma.rn.f32 	%f294, %f287, %f4, %f293;
	st.local.f32 	[%rd55+652], %f294;
	ld.local.f32 	%f295, [%rd55+656];
	fma.rn.f32 	%f296, %f287, %f5, %f295;
	st.local.f32 	[%rd55+656], %f296;
	ld.local.f32 	%f297, [%rd55+660];
	fma.rn.f32 	%f298, %f287, %f6, %f297;
	st.local.f32 	[%rd55+660], %f298;
	ld.local.f32 	%f299, [%rd55+664];
	fma.rn.f32 	%f300, %f287, %f7, %f299;
	st.local.f32 	[%rd55+664], %f300;
	ld.local.f32 	%f301, [%rd55+668];
	fma.rn.f32 	%f302, %f287, %f8, %f301;
	st.local.f32 	[%rd55+668], %f302;
	ld.local.f32 	%f303, [%rd55+672];
	fma.rn.f32 	%f304, %f287, %f9, %f303;
	st.local.f32 	[%rd55+672], %f304;
	ld.local.f32 	%f305, [%rd55+676];
	fma.rn.f32 	%f306, %f287, %f10, %f305;
	st.local.f32 	[%rd55+676], %f306;
	ld.local.f32 	%f307, [%rd55+680];
	fma.rn.f32 	%f308, %f287, %f11, %f307;
	st.local.f32 	[%rd55+680], %f308;
	ld.local.f32 	%f309, [%rd55+684];
	fma.rn.f32 	%f310, %f287, %f12, %f309;
	st.local.f32 	[%rd55+684], %f310;
	ld.local.f32 	%f311, [%rd55+688];
	fma.rn.f32 	%f312, %f287, %f13, %f311;
	st.local.f32 	[%rd55+688], %f312;
	ld.local.f32 	%f313, [%rd55+692];
	fma.rn.f32 	%f314, %f287, %f14, %f313;
	st.local.f32 	[%rd55+692], %f314;
	ld.local.f32 	%f315, [%rd55+696];
	fma.rn.f32 	%f316, %f287, %f15, %f315;
	st.local.f32 	[%rd55+696], %f316;
	ld.local.f32 	%f317, [%rd55+700];
	fma.rn.f32 	%f318, %f287, %f16, %f317;
	st.local.f32 	[%rd55+700], %f318;
	ld.local.f32 	%f319, [%rd55+768];
	ld.shared.f32 	%f320, [%r98+48];
	fma.rn.f32 	%f321, %f320, %f1, %f319;
	st.local.f32 	[%rd55+768], %f321;
	ld.local.f32 	%f322, [%rd55+772];
	fma.rn.f32 	%f323, %f320, %f2, %f322;
	st.local.f32 	[%rd55+772], %f323;
	ld.local.f32 	%f324, [%rd55+776];
	fma.rn.f32 	%f325, %f320, %f3, %f324;
	st.local.f32 	[%rd55+776], %f325;
	ld.local.f32 	%f326, [%rd55+780];
	fma.rn.f32 	%f327, %f320, %f4, %f326;
	st.local.f32 	[%rd55+780], %f327;
	ld.local.f32 	%f328, [%rd55+784];
	fma.rn.f32 	%f329, %f320, %f5, %f328;
	st.local.f32 	[%rd55+784], %f329;
	ld.local.f32 	%f330, [%rd55+788];
	fma.rn.f32 	%f331, %f320, %f6, %f330;
	st.local.f32 	[%rd55+788], %f331;
	ld.local.f32 	%f332, [%rd55+792];
	fma.rn.f32 	%f333, %f320, %f7, %f332;
	st.local.f32 	[%rd55+792], %f333;
	ld.local.f32 	%f334, [%rd55+796];
	fma.rn.f32 	%f335, %f320, %f8, %f334;
	st.local.f32 	[%rd55+796], %f335;
	ld.local.f32 	%f336, [%rd55+800];
	fma.rn.f32 	%f337, %f320, %f9, %f336;
	st.local.f32 	[%rd55+800], %f337;
	ld.local.f32 	%f338, [%rd55+804];
	fma.rn.f32 	%f339, %f320, %f10, %f338;
	st.local.f32 	[%rd55+804], %f339;
	ld.local.f32 	%f340, [%rd55+808];
	fma.rn.f32 	%f341, %f320, %f11, %f340;
	st.local.f32 	[%rd55+808], %f341;
	ld.local.f32 	%f342, [%rd55+812];
	fma.rn.f32 	%f343, %f320, %f12, %f342;
	st.local.f32 	[%rd55+812], %f343;
	ld.local.f32 	%f344, [%rd55+816];
	fma.rn.f32 	%f345, %f320, %f13, %f344;
	st.local.f32 	[%rd55+816], %f345;
	ld.local.f32 	%f346, [%rd55+820];
	fma.rn.f32 	%f347, %f320, %f14, %f346;
	st.local.f32 	[%rd55+820], %f347;
	ld.local.f32 	%f348, [%rd55+824];
	fma.rn.f32 	%f349, %f320, %f15, %f348;
	st.local.f32 	[%rd55+824], %f349;
	ld.local.f32 	%f350, [%rd55+828];
	fma.rn.f32 	%f351, %f320, %f16, %f350;
	st.local.f32 	[%rd55+828], %f351;
	ld.local.f32 	%f352, [%rd55+896];
	ld.shared.f32 	%f353, [%r98+56];
	fma.rn.f32 	%f354, %f353, %f1, %f352;
	st.local.f32 	[%rd55+896], %f354;
	ld.local.f32 	%f355, [%rd55+900];
	fma.rn.f32 	%f356, %f353, %f2, %f355;
	st.local.f32 	[%rd55+900], %f356;
	ld.local.f32 	%f357, [%rd55+904];
	fma.rn.f32 	%f358, %f353, %f3, %f357;
	st.local.f32 	[%rd55+904], %f358;
	ld.local.f32 	%f359, [%rd55+908];
	fma.rn.f32 	%f360, %f353, %f4, %f359;
	st.local.f32 	[%rd55+908], %f360;
	ld.local.f32 	%f361, [%rd55+912];
	fma.rn.f32 	%f362, %f353, %f5, %f361;
	st.local.f32 	[%rd55+912], %f362;
	ld.local.f32 	%f363, [%rd55+916];
	fma.rn.f32 	%f364, %f353, %f6, %f363;
	st.local.f32 	[%rd55+916], %f364;
	ld.local.f32 	%f365, [%rd55+920];
	fma.rn.f32 	%f366, %f353, %f7, %f365;
	st.local.f32 	[%rd55+920], %f366;
	ld.local.f32 	%f367, [%rd55+924];
	fma.rn.f32 	%f368, %f353, %f8, %f367;
	st.local.f32 	[%rd55+924], %f368;
	ld.local.f32 	%f369, [%rd55+928];
	fma.rn.f32 	%f370, %f353, %f9, %f369;
	st.local.f32 	[%rd55+928], %f370;
	ld.local.f32 	%f371, [%rd55+932];
	fma.rn.f32 	%f372, %f353, %f10, %f371;
	st.local.f32 	[%rd55+932], %f372;
	ld.local.f32 	%f373, [%rd55+936];
	fma.rn.f32 	%f374, %f353, %f11, %f373;
	st.local.f32 	[%rd55+936], %f374;
	ld.local.f32 	%f375, [%rd55+940];
	fma.rn.f32 	%f376, %f353, %f12, %f375;
	st.local.f32 	[%rd55+940], %f376;
	ld.local.f32 	%f377, [%rd55+944];
	fma.rn.f32 	%f378, %f353, %f13, %f377;
	st.local.f32 	[%rd55+944], %f378;
	ld.local.f32 	%f379, [%rd55+948];
	fma.rn.f32 	%f380, %f353, %f14, %f379;
	st.local.f32 	[%rd55+948], %f380;
	ld.local.f32 	%f381, [%rd55+952];
	fma.rn.f32 	%f382, %f353, %f15, %f381;
	st.local.f32 	[%rd55+952], %f382;
	ld.local.f32 	%f383, [%rd55+956];
	fma.rn.f32 	%f384, %f353, %f16, %f383;
	st.local.f32 	[%rd55+956], %f384;
	ld.local.f32 	%f385, [%rd55+1024];
	ld.shared.f32 	%f386, [%r98+64];
	fma.rn.f32 	%f387, %f386, %f1, %f385;
	st.local.f32 	[%rd55+1024], %f387;
	ld.local.f32 	%f388, [%rd55+1028];
	fma.rn.f32 	%f389, %f386, %f2, %f388;
	st.local.f32 	[%rd55+1028], %f389;
	ld.local.f32 	%f390, [%rd55+1032];
	fma.rn.f32 	%f391, %f386, %f3, %f390;
	st.local.f32 	[%rd55+1032], %f391;
	ld.local.f32 	%f392, [%rd55+1036];
	fma.rn.f32 	%f393, %f386, %f4, %f392;
	st.local.f32 	[%rd55+1036], %f393;
	ld.local.f32 	%f394, [%rd55+1040];
	fma.rn.f32 	%f395, %f386, %f5, %f394;
	st.local.f32 	[%rd55+1040], %f395;
	ld.local.f32 	%f396, [%rd55+1044];
	fma.rn.f32 	%f397, %f386, %f6, %f396;
	st.local.f32 	[%rd55+1044], %f397;
	ld.local.f32 	%f398, [%rd55+1048];
	fma.rn.f32 	%f399, %f386, %f7, %f398;
	st.local.f32 	[%rd55+1048], %f399;
	ld.local.f32 	%f400, [%rd55+1052];
	fma.rn.f32 	%f401, %f386, %f8, %f400;
	st.local.f32 	[%rd55+1052], %f401;
	ld.local.f32 	%f402, [%rd55+1056];
	fma.rn.f32 	%f403, %f386, %f9, %f402;
	st.local.f32 	[%rd55+1056], %f403;
	ld.local.f32 	%f404, [%rd55+1060];
	fma.rn.f32 	%f405, %f386, %f10, %f404;
	st.local.f32 	[%rd55+1060], %f405;
	ld.local.f32 	%f406, [%rd55+1064];
	fma.rn.f32 	%f407, %f386, %f11, %f406;
	st.local.f32 	[%rd55+1064], %f407;
	ld.local.f32 	%f408, [%rd55+1068];
	fma.rn.f32 	%f409, %f386, %f12, %f408;
	st.local.f32 	[%rd55+1068], %f409;
	ld.local.f32 	%f410, [%rd55+1072];
	fma.rn.f32 	%f411, %f386, %f13, %f410;
	st.local.f32 	[%rd55+1072], %f411;
	ld.local.f32 	%f412, [%rd55+1076];
	fma.rn.f32 	%f413, %f386, %f14, %f412;
	st.local.f32 	[%rd55+1076], %f413;
	ld.local.f32 	%f414, [%rd55+1080];
	fma.rn.f32 	%f415, %f386, %f15, %f414;
	st.local.f32 	[%rd55+1080], %f415;
	ld.local.f32 	%f416, [%rd55+1084];
	fma.rn.f32 	%f417, %f386, %f16, %f416;
	st.local.f32 	[%rd55+1084], %f417;
	ld.local.f32 	%f418, [%rd55+1152];
	ld.shared.f32 	%f419, [%r98+72];
	fma.rn.f32 	%f420, %f419, %f1, %f418;
	st.local.f32 	[%rd55+1152], %f420;
	ld.local.f32 	%f421, [%rd55+1156];
	fma.rn.f32 	%f422, %f419, %f2, %f421;
	st.local.f32 	[%rd55+1156], %f422;
	ld.local.f32 	%f423, [%rd55+1160];
	fma.rn.f32 	%f424, %f419, %f3, %f423;
	st.local.f32 	[%rd55+1160], %f424;
	ld.local.f32 	%f425, [%rd55+1164];
	fma.rn.f32 	%f426, %f419, %f4, %f425;
	st.local.f32 	[%rd55+1164], %f426;
	ld.local.f32 	%f427, [%rd55+1168];
	fma.rn.f32 	%f428, %f419, %f5, %f427;
	st.local.f32 	[%rd55+1168], %f428;
	ld.local.f32 	%f429, [%rd55+1172];
	fma.rn.f32 	%f430, %f419, %f6, %f429;
	st.local.f32 	[%rd55+1172], %f430;
	ld.local.f32 	%f431, [%rd55+1176];
	fma.rn.f32 	%f432, %f419, %f7, %f431;
	st.local.f32 	[%rd55+1176], %f432;
	ld.local.f32 	%f433, [%rd55+1180];
	fma.rn.f32 	%f434, %f419, %f8, %f433;
	st.local.f32 	[%rd55+1180], %f434;
	ld.local.f32 	%f435, [%rd55+1184];
	fma.rn.f32 	%f436, %f419, %f9, %f435;
	st.local.f32 	[%rd55+1184], %f436;
	ld.local.f32 	%f437, [%rd55+1188];
	fma.rn.f32 	%f438, %f419, %f10, %f437;
	st.local.f32 	[%rd55+1188], %f438;
	ld.local.f32 	%f439, [%rd55+1192];
	fma.rn.f32 	%f440, %f419, %f11, %f439;
	st.local.f32 	[%rd55+1192], %f440;
	ld.local.f32 	%f441, [%rd55+1196];
	fma.rn.f32 	%f442, %f419, %f12, %f441;
	st.local.f32 	[%rd55+1196], %f442;
	ld.local.f32 	%f443, [%rd55+1200];
	fma.rn.f32 	%f444, %f419, %f13, %f443;
	st.local.f32 	[%rd55+1200], %f444;
	ld.local.f32 	%f445, [%rd55+1204];
	fma.rn.f32 	%f446, %f419, %f14, %f445;
	st.local.f32 	[%rd55+1204], %f446;
	ld.local.f32 	%f447, [%rd55+1208];
	fma.rn.f32 	%f448, %f419, %f15, %f447;
	st.local.f32 	[%rd55+1208], %f448;
	ld.local.f32 	%f449, [%rd55+1212];
	fma.rn.f32 	%f450, %f419, %f16, %f449;
	st.local.f32 	[%rd55+1212], %f450;
	ld.local.f32 	%f451, [%rd55+1280];
	ld.shared.f32 	%f452, [%r98+80];
	fma.rn.f32 	%f453, %f452, %f1, %f451;
	st.local.f32 	[%rd55+1280], %f453;
	ld.local.f32 	%f454, [%rd55+1284];
	fma.rn.f32 	%f455, %f452, %f2, %f454;
	st.local.f32 	[%rd55+1284], %f455;
	ld.local.f32 	%f456, [%rd55+1288];
	fma.rn.f32 	%f457, %f452, %f3, %f456;
	st.local.f32 	[%rd55+1288], %f457;
	ld.local.f32 	%f458, [%rd55+1292];
	fma.rn.f32 	%f459, %f452, %f4, %f458;
	st.local.f32 	[%rd55+1292], %f459;
	ld.local.f32 	%f460, [%rd55+1296];
	fma.rn.f32 	%f461, %f452, %f5, %f460;
	st.local.f32 	[%rd55+1296], %f461;
	ld.local.f32 	%f462, [%rd55+1300];
	fma.rn.f32 	%f463, %f452, %f6, %f462;
	st.local.f32 	[%rd55+1300], %f463;
	ld.local.f32 	%f464, [%rd55+1304];
	fma.rn.f32 	%f465, %f452, %f7, %f464;
	st.local.f32 	[%rd55+1304], %f465;
	ld.local.f32 	%f466, [%rd55+1308];
	fma.rn.f32 	%f467, %f452, %f8, %f466;
	st.local.f32 	[%rd55+1308], %f467;
	ld.local.f32 	%f468, [%rd55+1312];
	fma.rn.f32 	%f469, %f452, %f9, %f468;
	st.local.f32 	[%rd55+1312], %f469;
	ld.local.f32 	%f470, [%rd55+1316];
	fma.rn.f32 	%f471, %f452, %f10, %f470;
	st.local.f32 	[%rd55+1316], %f471;
	ld.local.f32 	%f472, [%rd55+1320];
	fma.rn.f32 	%f473, %f452, %f11, %f472;
	st.local.f32 	[%rd55+1320], %f473;
	ld.local.f32 	%f474, [%rd55+1324];
	fma.rn.f32 	%f475, %f452, %f12, %f474;
	st.local.f32 	[%rd55+1324], %f475;
	ld.local.f32 	%f476, [%rd55+1328];
	fma.rn.f32 	%f477, %f452, %f13, %f476;
	st.local.f32 	[%rd55+1328], %f477;
	ld.local.f32 	%f478, [%rd55+1332];
	fma.rn.f32 	%f479, %f452, %f14, %f478;
	st.local.f32 	[%rd55+1332], %f479;
	ld.local.f32 	%f480, [%rd55+1336];
	fma.rn.f32 	%f481, %f452, %f15, %f480;
	st.local.f32 	[%rd55+1336], %f481;
	ld.local.f32 	%f482, [%rd55+1340];
	fma.rn.f32 	%f483, %f452, %f16, %f482;
	st.local.f32 	[%rd55+1340], %f483;
	ld.local.f32 	%f484, [%rd55+1408];
	ld.shared.f32 	%f485, [%r98+88];
	fma.rn.f32 	%f486, %f485, %f1, %f484;
	st.local.f32 	[%rd55+1408], %f486;
	ld.local.f32 	%f487, [%rd55+1412];
	fma.rn.f32 	%f488, %f485, %f2, %f487;
	st.local.f32 	[%rd55+1412], %f488;
	ld.local.f32 	%f489, [%rd55+1416];
	fma.rn.f32 	%f490, %f485, %f3, %f489;
	st.local.f32 	[%rd55+1416], %f490;
	ld.local.f32 	%f491, [%rd55+1420];
	fma.rn.f32 	%f492, %f485, %f4, %f491;
	st.local.f32 	[%rd55+1420], %f492;
	ld.local.f32 	%f493, [%rd55+1424];
	fma.rn.f32 	%f494, %f485, %f5, %f493;
	st.local.f32 	[%rd55+1424], %f494;
	ld.local.f32 	%f495, [%rd55+1428];
	fma.rn.f32 	%f496, %f485, %f6, %f495;
	st.local.f32 	[%rd55+1428], %f496;
	ld.local.f32 	%f497, [%rd55+1432];
	fma.rn.f32 	%f498, %f485, %f7, %f497;
	st.local.f32 	[%rd55+1432], %f498;
	ld.local.f32 	%f499, [%rd55+1436];
	fma.rn.f32 	%f500, %f485, %f8, %f499;
	st.local.f32 	[%rd55+1436], %f500;
	ld.local.f32 	%f501, [%rd55+1440];
	fma.rn.f32 	%f502, %f485, %f9, %f501;
	st.local.f32 	[%rd55+1440], %f502;
	ld.local.f32 	%f503, [%rd55+1444];
	fma.rn.f32 	%f504, %f485, %f10, %f503;
	st.local.f32 	[%rd55+1444], %f504;
	ld.local.f32 	%f505, [%rd55+1448];
	fma.rn.f32 	%f506, %f485, %f11, %f505;
	st.local.f32 	[%rd55+1448], %f506;
	ld.local.f32 	%f507, [%rd55+1452];
	fma.rn.f32 	%f508, %f485, %f12, %f507;
	st.local.f32 	[%rd55+1452], %f508;
	ld.local.f32 	%f509, [%rd55+1456];
	fma.rn.f32 	%f510, %f485, %f13, %f509;
	st.local.f32 	[%rd55+1456], %f510;
	ld.local.f32 	%f511, [%rd55+1460];
	fma.rn.f32 	%f512, %f485, %f14, %f511;
	st.local.f32 	[%rd55+1460], %f512;
	ld.local.f32 	%f513, [%rd55+1464];
	fma.rn.f32 	%f514, %f485, %f15, %f513;
	st.local.f32 	[%rd55+1464], %f514;
	ld.local.f32 	%f515, [%rd55+1468];
	fma.rn.f32 	%f516, %f485, %f16, %f515;
	st.local.f32 	[%rd55+1468], %f516;
	ld.local.f32 	%f517, [%rd55+1536];
	ld.shared.f32 	%f518, [%r98+96];
	fma.rn.f32 	%f519, %f518, %f1, %f517;
	st.local.f32 	[%rd55+1536], %f519;
	ld.local.f32 	%f520, [%rd55+1540];
	fma.rn.f32 	%f521, %f518, %f2, %f520;
	st.local.f32 	[%rd55+1540], %f521;
	ld.local.f32 	%f522, [%rd55+1544];
	fma.rn.f32 	%f523, %f518, %f3, %f522;
	st.local.f32 	[%rd55+1544], %f523;
	ld.local.f32 	%f524, [%rd55+1548];
	fma.rn.f32 	%f525, %f518, %f4, %f524;
	st.local.f32 	[%rd55+1548], %f525;
	ld.local.f32 	%f526, [%rd55+1552];
	fma.rn.f32 	%f527, %f518, %f5, %f526;
	st.local.f32 	[%rd55+1552], %f527;
	ld.local.f32 	%f528, [%rd55+1556];
	fma.rn.f32 	%f529, %f518, %f6, %f528;
	st.local.f32 	[%rd55+1556], %f529;
	ld.local.f32 	%f530, [%rd55+1560];
	fma.rn.f32 	%f531, %f518, %f7, %f530;
	st.local.f32 	[%rd55+1560], %f531;
	ld.local.f32 	%f532, [%rd55+1564];
	fma.rn.f32 	%f533, %f518, %f8, %f532;
	st.local.f32 	[%rd55+1564], %f533;
	ld.local.f32 	%f534, [%rd55+1568];
	fma.rn.f32 	%f535, %f518, %f9, %f534;
	st.local.f32 	[%rd55+1568], %f535;
	ld.local.f32 	%f536, [%rd55+1572];
	fma.rn.f32 	%f537, %f518, %f10, %f536;
	st.local.f32 	[%rd55+1572], %f537;
	ld.local.f32 	%f538, [%rd55+1576];
	fma.rn.f32 	%f539, %f518, %f11, %f538;
	st.local.f32 	[%rd55+1576], %f539;
	ld.local.f32 	%f540, [%rd55+1580];
	fma.rn.f32 	%f541, %f518, %f12, %f540;
	st.local.f32 	[%rd55+1580], %f541;
	ld.local.f32 	%f542, [%rd55+1584];
	fma.rn.f32 	%f543, %f518, %f13, %f542;
	st.local.f32 	[%rd55+1584], %f543;
	ld.local.f32 	%f544, [%rd55+1588];
	fma.rn.f32 	%f545, %f518, %f14, %f544;
	st.local.f32 	[%rd55+1588], %f545;
	ld.local.f32 	%f546, [%rd55+1592];
	fma.rn.f32 	%f547, %f518, %f15, %f546;
	st.local.f32 	[%rd55+1592], %f547;
	ld.local.f32 	%f548, [%rd55+1596];
	fma.rn.f32 	%f549, %f518, %f16, %f548;
	st.local.f32 	[%rd55+1596], %f549;
	ld.local.f32 	%f550, [%rd55+1664];
	ld.shared.f32 	%f551, [%r98+104];
	fma.rn.f32 	%f552, %f551, %f1, %f550;
	st.local.f32 	[%rd55+1664], %f552;
	ld.local.f32 	%f553, [%rd55+1668];
	fma.rn.f32 	%f554, %f551, %f2, %f553;
	st.local.f32 	[%rd55+1668], %f554;
	ld.local.f32 	%f555, [%rd55+1672];
	fma.rn.f32 	%f556, %f551, %f3, %f555;
	st.local.f32 	[%rd55+1672], %f556;
	ld.local.f32 	%f557, [%rd55+1676];
	fma.rn.f32 	%f558, %f551, %f4, %f557;
	st.local.f32 	[%rd55+1676], %f558;
	ld.local.f32 	%f559, [%rd55+1680];
	fma.rn.f32 	%f560, %f551, %f5, %f559;
	st.local.f32 	[%rd55+1680], %f560;
	ld.local.f32 	%f561, [%rd55+1684];
	fma.rn.f32 	%f562, %f551, %f6, %f561;
	st.local.f32 	[%rd55+1684], %f562;
	ld.local.f32 	%f563, [%rd55+1688];
	fma.rn.f32 	%f564, %f551, %f7, %f563;
	st.local.f32 	[%rd55+1688], %f564;
	ld.local.f32 	%f565, [%rd55+1692];
	fma.rn.f32 	%f566, %f551, %f8, %f565;
	st.local.f32 	[%rd55+1692], %f566;
	ld.local.f32 	%f567, [%rd55+1696];
	fma.rn.f32 	%f568, %f551, %f9, %f567;
	st.local.f32 	[%rd55+1696], %f568;
	ld.local.f32 	%f569, [%rd55+1700];
	fma.rn.f32 	%f570, %f551, %f10, %f569;
	st.local.f32 	[%rd55+1700], %f570;
	ld.local.f32 	%f571, [%rd55+1704];
	fma.rn.f32 	%f572, %f551, %f11, %f571;
	st.local.f32 	[%rd55+1704], %f572;
	ld.local.f32 	%f573, [%rd55+1708];
	fma.rn.f32 	%f574, %f551, %f12, %f573;
	st.local.f32 	[%rd55+1708], %f574;
	ld.local.f32 	%f575, [%rd55+1712];
	fma.rn.f32 	%f576, %f551, %f13, %f575;
	st.local.f32 	[%rd55+1712], %f576;
	ld.local.f32 	%f577, [%rd55+1716];
	fma.rn.f32 	%f578, %f551, %f14, %f577;
	st.local.f32 	[%rd55+1716], %f578;
	ld.local.f32 	%f579, [%rd55+1720];
	fma.rn.f32 	%f580, %f551, %f15, %f579;
	st.local.f32 	[%rd55+1720], %f580;
	ld.local.f32 	%f581, [%rd55+1724];
	fma.rn.f32 	%f582, %f551, %f16, %f581;
	st.local.f32 	[%rd55+1724], %f582;
	mov.b32 	%r131, 1;
	mov.pred 	%p40, 0;
	@%p4 bra 	$L__BB0_11;
	mov.b32 	%r130, 16;
	mov.pred 	%p39, 0;
	@%p3 bra 	$L__BB0_10;
	add.s32 	%r129, %r129, 1;
	setp.ne.s32 	%p30, %r129, 7;
	@%p30 bra 	$L__BB0_9;
	mov.b32 	%r128, 1;
	mov.pred 	%p38, 0;
	@%p2 bra 	$L__BB0_8;
	add.s32 	%r126, %r126, 1;
	setp.ne.s32 	%p32, %r126, 192;
	@%p32 bra 	$L__BB0_5;
	cvta.to.global.u64 	%rd56, %rd15;
	shl.b32 	%r102, %r5, 7;
	cvt.u64.u32 	%rd57, %r102;
	and.b64  	%rd58, %rd57, 384;
	add.s64 	%rd59, %rd56, %rd58;
	ld.global.nc.f32 	%f17, [%rd59];
	ld.global.nc.f32 	%f18, [%rd59+4];
	ld.global.nc.f32 	%f19, [%rd59+8];
	ld.global.nc.f32 	%f20, [%rd59+12];
	ld.global.nc.f32 	%f21, [%rd59+16];
	ld.global.nc.f32 	%f22, [%rd59+20];
	ld.global.nc.f32 	%f23, [%rd59+24];
	ld.global.nc.f32 	%f24, [%rd59+28];
	ld.global.nc.f32 	%f25, [%rd59+32];
	ld.global.nc.f32 	%f26, [%rd59+36];
	ld.global.nc.f32 	%f27, [%rd59+40];
	ld.global.nc.f32 	%f28, [%rd59+44];
	ld.global.nc.f32 	%f29, [%rd59+48];
	ld.global.nc.f32 	%f30, [%rd59+52];
	ld.global.nc.f32 	%f31, [%rd59+56];
	ld.global.nc.f32 	%f32, [%rd59+60];
	ld.global.nc.f32 	%f33, [%rd59+64];
	ld.global.nc.f32 	%f34, [%rd59+68];
	ld.global.nc.f32 	%f35, [%rd59+72];
	ld.global.nc.f32 	%f36, [%rd59+76];
	ld.global.nc.f32 	%f37, [%rd59+80];
	ld.global.nc.f32 	%f38, [%rd59+84];
	ld.global.nc.f32 	%f39, [%rd59+88];
	ld.global.nc.f32 	%f40, [%rd59+92];
	ld.global.nc.f32 	%f41, [%rd59+96];
	ld.global.nc.f32 	%f42, [%rd59+100];
	ld.global.nc.f32 	%f43, [%rd59+104];
	ld.global.nc.f32 	%f44, [%rd59+108];
	ld.global.nc.f32 	%f45, [%rd59+112];
	ld.global.nc.f32 	%f46, [%rd59+116];
	ld.global.nc.f32 	%f47, [%rd59+120];
	ld.global.nc.f32 	%f48, [%rd59+124];
	mov.b32 	%r132, 0;
$L__BB0_17:
	mov.b32 	%r133, 0;
$L__BB0_18:
	shl.b32 	%r104, %r133, 5;
	mad.lo.s32 	%r105, %r132, 448, %r104;
	shl.b32 	%r106, %r133, 7;
	mov.u32 	%r107, %ctaid.x;
	shl.b32 	%r108, %r107, 5;
	and.b32  	%r109, %r108, 96;
	shr.u32 	%r110, %r107, 2;
	mul.lo.s32 	%r111, %r110, 12544;
	or.b32  	%r112, %r109, %r111;
	mad.lo.s32 	%r113, %r132, 1792, %r112;
	add.s32 	%r114, %r113, %r106;
	mul.wide.u32 	%rd60, %r105, 4;
	add.s64 	%rd61, %rd2, %rd60;
	ld.local.v4.f32 	{%f583, %f584, %f585, %f586}, [%rd61];
	add.f32 	%f587, %f583, %f17;
	max.f32 	%f588, %f587, 0f00000000;
	mul.wide.u32 	%rd62, %r114, 4;
	add.s64 	%rd63, %rd1, %rd62;
	st.global.f32 	[%rd63], %f588;
	add.f32 	%f589, %f584, %f18;
	max.f32 	%f590, %f589, 0f00000000;
	st.global.f32 	[%rd63+4], %f590;
	add.f32 	%f591, %f585, %f19;
	max.f32 	%f592, %f591, 0f00000000;
	st.global.f32 	[%rd63+8], %f592;
	add.f32 	%f593, %f586, %f20;
	max.f32 	%f594, %f593, 0f00000000;
	st.global.f32 	[%rd63+12], %f594;
	ld.local.v4.f32 	{%f595, %f596, %f597, %f598}, [%rd61+16];
	add.f32 	%f599, %f595, %f21;
	max.f32 	%f600, %f599, 0f00000000;
	st.global.f32 	[%rd63+16], %f600;
	add.f32 	%f601, %f596, %f22;
	max.f32 	%f602, %f601, 0f00000000;
	st.global.f32 	[%rd63+20], %f602;
	add.f32 	%f603, %f597, %f23;
	max.f32 	%f604, %f603, 0f00000000;
	st.global.f32 	[%rd63+24], %f604;
	add.f32 	%f605, %f598, %f24;
	max.f32 	%f606, %f605, 0f00000000;
	st.global.f32 	[%rd63+28], %f606;
	ld.local.v4.f32 	{%f607, %f608, %f609, %f610}, [%rd61+32];
	add.f32 	%f611, %f607, %f25;
	max.f32 	%f612, %f611, 0f00000000;
	st.global.f32 	[%rd63+32], %f612;
	add.f32 	%f613, %f608, %f26;
	max.f32 	%f614, %f613, 0f00000000;
	st.global.f32 	[%rd63+36], %f614;
	add.f32 	%f615, %f609, %f27;
	max.f32 	%f616, %f615, 0f00000000;
	st.global.f32 	[%rd63+40], %f616;
	add.f32 	%f617, %f610, %f28;
	max.f32 	%f618, %f617, 0f00000000;
	st.global.f32 	[%rd63+44], %f618;
	ld.local.v4.f32 	{%f619, %f620, %f621, %f622}, [%rd61+48];
	add.f32 	%f623, %f619, %f29;
	max.f32 	%f624, %f623, 0f00000000;
	st.global.f32 	[%rd63+48], %f624;
	add.f32 	%f625, %f620, %f30;
	max.f32 	%f626, %f625, 0f00000000;
	st.global.f32 	[%rd63+52], %f626;
	add.f32 	%f627, %f621, %f31;
	max.f32 	%f628, %f627, 0f00000000;
	st.global.f32 	[%rd63+56], %f628;
	add.f32 	%f629, %f622, %f32;
	max.f32 	%f630, %f629, 0f00000000;
	st.global.f32 	[%rd63+60], %f630;
	ld.local.v4.f32 	{%f631, %f632, %f633, %f634}, [%rd61+64];
	add.f32 	%f635, %f631, %f33;
	max.f32 	%f636, %f635, 0f00000000;
	st.global.f32 	[%rd63+64], %f636;
	add.f32 	%f637, %f632, %f34;
	max.f32 	%f638, %f637, 0f00000000;
	st.global.f32 	[%rd63+68], %f638;
	add.f32 	%f639, %f633, %f35;
	max.f32 	%f640, %f639, 0f00000000;
	st.global.f32 	[%rd63+72], %f640;
	add.f32 	%f641, %f634, %f36;
	max.f32 	%f642, %f641, 0f00000000;
	st.global.f32 	[%rd63+76], %f642;
	ld.local.v4.f32 	{%f643, %f644, %f645, %f646}, [%rd61+80];
	add.f32 	%f647, %f643, %f37;
	max.f32 	%f648, %f647, 0f00000000;
	st.global.f32 	[%rd63+80], %f648;
	add.f32 	%f649, %f644, %f38;
	max.f32 	%f650, %f649, 0f00000000;
	st.global.f32 	[%rd63+84], %f650;
	add.f32 	%f651, %f645, %f39;
	max.f32 	%f652, %f651, 0f00000000;
	st.global.f32 	[%rd63+88], %f652;
	add.f32 	%f653, %f646, %f40;
	max.f32 	%f654, %f653, 0f00000000;
	st.global.f32 	[%rd63+92], %f654;
	ld.local.v4.f32 	{%f655, %f656, %f657, %f658}, [%rd61+96];
	add.f32 	%f659, %f655, %f41;
	max.f32 	%f660, %f659, 0f00000000;
	st.global.f32 	[%rd63+96], %f660;
	add.f32 	%f661, %f656, %f42;
	max.f32 	%f662, %f661, 0f00000000;
	st.global.f32 	[%rd63+100], %f662;
	add.f32 	%f663, %f657, %f43;
	max.f32 	%f664, %f663, 0f00000000;
	st.global.f32 	[%rd63+104], %f664;
	add.f32 	%f665, %f658, %f44;
	max.f32 	%f666, %f665, 0f00000000;
	st.global.f32 	[%rd63+108], %f666;
	ld.local.v4.f32 	{%f667, %f668, %f669, %f670}, [%rd61+112];
	add.f32 	%f671, %f667, %f45;
	max.f32 	%f672, %f671, 0f00000000;
	st.global.f32 	[%rd63+112], %f672;
	add.f32 	%f673, %f668, %f46;
	max.f32 	%f674, %f673, 0f00000000;
	st.global.f32 	[%rd63+116], %f674;
	add.f32 	%f675, %f669, %f47;
	max.f32 	%f676, %f675, 0f00000000;
	st.global.f32 	[%rd63+120], %f676;
	add.f32 	%f677, %f670, %f48;
	max.f32 	%f678, %f677, 0f00000000;
	st.global.f32 	[%rd63+124], %f678;
	add.s32 	%r133, %r133, 1;
	setp.ne.s32 	%p33, %r133, 14;
	@%p33 bra 	$L__BB0_18;
	add.s32 	%r132, %r132, 1;
	setp.ne.s32 	%p34, %r132, 7;
	@%p34 bra 	$L__BB0_17;
	add.s64 	%rd5, %rd2, 12656;
	mov.b32 	%r134, 0;
	shr.u32 	%r120, %r107, 2;
	mul.lo.s32 	%r121, %r120, 12544;
	or.b32  	%r122, %r109, %r121;
$L__BB0_21:
	ld.param.u64 	%rd68, [my_kernel_kernel0_param_2];
	mul.wide.u32 	%rd64, %r134, 1792;
	add.s64 	%rd70, %rd5, %rd64;
	mad.lo.s32 	%r123, %r134, 1792, %r122;
	mul.wide.u32 	%rd65, %r123, 4;
	cvta.to.global.u64 	%rd66, %rd68;
	add.s64 	%rd67, %rd66, %rd65;
	add.s64 	%rd69, %rd67, 100476;
	mov.b32 	%r135, 0;
$L__BB0_22:
	ld.local.v4.f32 	{%f679, %f680, %f681, %f682}, [%rd70+-112];
	add.f32 	%f683, %f679, %f17;
	max.f32 	%f684, %f683, 0f00000000;
	st.global.f32 	[%rd69+-124], %f684;
	add.f32 	%f685, %f680, %f18;
	max.f32 	%f686, %f685, 0f00000000;
	st.global.f32 	[%rd69+-120], %f686;
	add.f32 	%f687, %f681, %f19;
	max.f32 	%f688, %f687, 0f00000000;
	st.global.f32 	[%rd69+-116], %f688;
	add.f32 	%f689, %f682, %f20;
	max.f32 	%f690, %f689, 0f00000000;
	st.global.f32 	[%rd69+-112], %f690;
	ld.local.v4.f32 	{%f691, %f692, %f693, %f694}, [%rd70+-96];
	add.f32 	%f695, %f691, %f21;
	max.f32 	%f696, %f695, 0f00000000;
	st.global.f32 	[%rd69+-108], %f696;
	add.f32 	%f697, %f692, %f22;
	max.f32 	%f698, %f697, 0f00000000;
	st.global.f32 	[%rd69+-104], %f698;
	add.f32 	%f699, %f693, %f23;
	max.f32 	%f700, %f699, 0f00000000;
	st.global.f32 	[%rd69+-100], %f700;
	add.f32 	%f701, %f694, %f24;
	max.f32 	%f702, %f701, 0f00000000;
	st.global.f32 	[%rd69+-96], %f702;
	ld.local.v4.f32 	{%f703, %f704, %f705, %f706}, [%rd70+-80];
	add.f32 	%f707, %f703, %f25;
	max.f32 	%f708, %f707, 0f00000000;
	st.global.f32 	[%rd69+-92], %f708;
	add.f32 	%f709, %f704, %f26;
	max.f32 	%f710, %f709, 0f00000000;
	st.global.f32 	[%rd69+-88], %f710;
	add.f32 	%f711, %f705, %f27;
	max.f32 	%f712, %f711, 0f00000000;
	st.global.f32 	[%rd69+-84], %f712;
	add.f32 	%f713, %f706, %f28;
	max.f32 	%f714, %f713, 0f00000000;
	st.global.f32 	[%rd69+-80], %f714;
	ld.local.v4.f32 	{%f715, %f716, %f717, %f718}, [%rd70+-64];
	add.f32 	%f719, %f715, %f29;
	max.f32 	%f720, %f719, 0f00000000;
	st.global.f32 	[%rd69+-76], %f720;
	add.f32 	%f721, %f716, %f30;
	max.f32 	%f722, %f721, 0f00000000;
	st.global.f32 	[%rd69+-72], %f722;
	add.f32 	%f723, %f717, %f31;
	max.f32 	%f724, %f723, 0f00000000;
	st.global.f32 	[%rd69+-68], %f724;
	add.f32 	%f725, %f718, %f32;
	max.f32 	%f726, %f725, 0f00000000;
	st.global.f32 	[%rd69+-64], %f726;
	ld.local.v4.f32 	{%f727, %f728, %f729, %f730}, [%rd70+-48];
	add.f32 	%f731, %f727, %f33;
	max.f32 	%f732, %f731, 0f00000000;
	st.global.f32 	[%rd69+-60], %f732;
	add.f32 	%f733, %f728, %f34;
	max.f32 	%f734, %f733, 0f00000000;
	st.global.f32 	[%rd69+-56], %f734;
	add.f32 	%f735, %f729, %f35;
	max.f32 	%f736, %f735, 0f00000000;
	st.global.f32 	[%rd69+-52], %f736;
	add.f32 	%f737, %f730, %f36;
	max.f32 	%f738, %f737, 0f00000000;
	st.global.f32 	[%rd69+-48], %f738;
	ld.local.v4.f32 	{%f739, %f740, %f741, %f742}, [%rd70+-32];
	add.f32 	%f743, %f739, %f37;
	max.f32 	%f744, %f743, 0f00000000;
	st.global.f32 	[%rd69+-44], %f744;
	add.f32 	%f745, %f740, %f38;
	max.f32 	%f746, %f745, 0f00000000;
	st.global.f32 	[%rd69+-40], %f746;
	add.f32 	%f747, %f741, %f39;
	max.f32 	%f748, %f747, 0f00000000;
	st.global.f32 	[%rd69+-36], %f748;
	add.f32 	%f749, %f742, %f40;
	max.f32 	%f750, %f749, 0f00000000;
	st.global.f32 	[%rd69+-32], %f750;
	ld.local.v4.f32 	{%f751, %f752, %f753, %f754}, [%rd70+-16];
	add.f32 	%f755, %f751, %f41;
	max.f32 	%f756, %f755, 0f00000000;
	st.global.f32 	[%rd69+-28], %f756;
	add.f32 	%f757, %f752, %f42;
	max.f32 	%f758, %f757, 0f00000000;
	st.global.f32 	[%rd69+-24], %f758;
	add.f32 	%f759, %f753, %f43;
	max.f32 	%f760, %f759, 0f00000000;
	st.global.f32 	[%rd69+-20], %f760;
	add.f32 	%f761, %f754, %f44;
	max.f32 	%f762, %f761, 0f00000000;
	st.global.f32 	[%rd69+-16], %f762;
	ld.local.v4.f32 	{%f763, %f764, %f765, %f766}, [%rd70];
	add.f32 	%f767, %f763, %f45;
	max.f32 	%f768, %f767, 0f00000000;
	st.global.f32 	[%rd69+-12], %f768;
	add.f32 	%f769, %f764, %f46;
	max.f32 	%f770, %f769, 0f00000000;
	st.global.f32 	[%rd69+-8], %f770;
	add.f32 	%f771, %f765, %f47;
	max.f32 	%f772, %f771, 0f00000000;
	st.global.f32 	[%rd69+-4], %f772;
	add.f32 	%f773, %f766, %f48;
	max.f32 	%f774, %f773, 0f00000000;
	st.global.f32 	[%rd69], %f774;
	add.s32 	%r135, %r135, 1;
	add.s64 	%rd70, %rd70, 128;
	add.s64 	%rd69, %rd69, 512;
	setp.ne.s32 	%p35, %r135, 14;
	@%p35 bra 	$L__BB0_22;
	add.s32 	%r134, %r134, 1;
	setp.ne.s32 	%p36, %r134, 7;
	@%p36 bra 	$L__BB0_21;
	ret;

}


// ===== COMPILED SASS (sm_100) =====

	.target	sm_100

	.elftype	@"ET_EXEC"


//--------------------- .note.nv.tkinfo           --------------------------
	.section	.note.nv.tkinfo,"",@"SHT_NOTE"
	.sectionflags	@"SHF_NOTE_NV_TKINFO"
	.tkinfo
        /*0018*/ 	.word	0x00000002
        /*0030*/ 	.string	""
        /*0030*/ 	.string	"ptxas"
        /*0030*/ 	.string	"Cuda compilation tools, release 13.0, V13.0.88"
        /*0030*/ 	.string	"Build cuda_13.0.r13.0/compiler.36424714_0"
        /*0030*/ 	.string	"-arch sm_100 -m 64 "



//--------------------- .note.nv.cuinfo           --------------------------
	.section	.note.nv.cuinfo,"",@"SHT_NOTE"
	.sectionflags	@"SHF_NOTE_NV_CUINFO"
        /*0018*/ 	.short	0x0002
        /*001a*/ 	.short	0x0064
        /*001c*/ 	.short	0x0082
	.zero		2


//--------------------- .nv.info                  --------------------------
	.section	.nv.info,"",@"SHT_CUDA_INFO"
	.align	4


	//----- nvinfo : EIATTR_REGCOUNT
	.align		4
        /*0000*/ 	.byte	0x04, 0x2f
        /*0002*/ 	.short	(.L_1 - .L_0)
	.align		4
.L_0:
        /*0004*/ 	.word	index@(my_kernel_kernel0)
        /*0008*/ 	.word	0x00000030


	//----- nvinfo : EIATTR_FRAME_SIZE
	.align		4
.L_1:
        /*000c*/ 	.byte	0x04, 0x11
        /*000e*/ 	.short	(.L_3 - .L_2)
	.align		4
.L_2:
        /*0010*/ 	.word	index@(my_kernel_kernel0)
        /*0014*/ 	.word	0x00006200


	//----- nvinfo : EIATTR_MIN_STACK_SIZE
	.align		4
.L_3:
        /*0018*/ 	.byte	0x04, 0x12
        /*001a*/ 	.short	(.L_5 - .L_4)
	.align		4
.L_4:
        /*001c*/ 	.word	index@(my_kernel_kernel0)
        /*0020*/ 	.word	0x00006200
.L_5:


//--------------------- .nv.compat                --------------------------
	.section	.nv.compat,"",@"SHT_CUDA_COMPAT_INFO"
	.align	4
        /*0000*/ 	.byte	0x02, 0x09, 0x00, 0x00, 0x02, 0x02, 0x01, 0x00, 0x02, 0x05, 0x05, 0x00, 0x03, 0x07, 0x01, 0x01
        /*0010*/ 	.byte	0x02, 0x03, 0x00, 0x00, 0x02, 0x06, 0x01, 0x00, 0x04, 0x0b, 0x08, 0x00, 0x09, 0x00, 0x00, 0x00
        /*0020*/ 	.byte	0x00, 0x00, 0x00, 0x00


//--------------------- .nv.info.my_kernel_kernel0 --------------------------
	.section	.nv.info.my_kernel_kernel0,"",@"SHT_CUDA_INFO"
	.sectionflags	@""
	.align	4


	//----- nvinfo : EIATTR_CUDA_API_VERSION
	.align		4
        /*0000*/ 	.byte	0x04, 0x37
        /*0002*/ 	.short	(.L_7 - .L_6)
.L_6:
        /*0004*/ 	.word	0x00000082


	//----- nvinfo : EIATTR_KPARAM_INFO
	.align		4
.L_7:
        /*0008*/ 	.byte	0x04, 0x17
        /*000a*/ 	.short	(.L_9 - .L_8)
.L_8:
        /*000c*/ 	.word	0x00000000
        /*0010*/ 	.short	0x0003
        /*0012*/ 	.short	0x0018
        /*0014*/ 	.byte	0x00, 0xf5, 0x21, 0x00


	//----- nvinfo : EIATTR_KPARAM_INFO
	.align		4
.L_9:
        /*0018*/ 	.byte	0x04, 0x17
        /*001a*/ 	.short	(.L_11 - .L_10)
.L_10:
        /*001c*/ 	.word	0x00000000
        /*0020*/ 	.short	0x0002
        /*0022*/ 	.short	0x0010
        /*0024*/ 	.byte	0x00, 0xf5, 0x21, 0x00


	//----- nvinfo : EIATTR_KPARAM_INFO
	.align		4
.L_11:
        /*0028*/ 	.byte	0x04, 0x17
        /*002a*/ 	.short	(.L_13 - .L_12)
.L_12:
        /*002c*/ 	.word	0x00000000
        /*0030*/ 	.short	0x0001
        /*0032*/ 	.short	0x0008
        /*0034*/ 	.byte	0x00, 0xf5, 0x21, 0x00


	//----- nvinfo : EIATTR_KPARAM_INFO
	.align		4
.L_13:
        /*0038*/ 	.byte	0x04, 0x17
        /*003a*/ 	.short	(.L_15 - .L_14)
.L_14:
        /*003c*/ 	.word	0x00000000
        /*0040*/ 	.short	0x0000
        /*0042*/ 	.short	0x0000
        /*0044*/ 	.byte	0x00, 0xf5, 0x21, 0x00


	//----- nvinfo : EIATTR_SPARSE_MMA_MASK
	.align		4
.L_15:
        /*0048*/ 	.byte	0x03, 0x50
        /*004a*/ 	.short	0x0000


	//----- nvinfo : EIATTR_MAXREG_COUNT
	.align		4
        /*004c*/ 	.byte	0x03, 0x1b
        /*004e*/ 	.short	0x00ff


	//----- nvinfo : EIATTR_NUM_BARRIERS
	.align		4
        /*0050*/ 	.byte	0x02, 0x4c
        /*0052*/ 	.byte	0x01
	.zero		1


	//----- nvinfo : EIATTR_MERCURY_ISA_VERSION
	.align		4
        /*0054*/ 	.byte	0x03, 0x5f
        /*0056*/ 	.short	0x0101


	//----- nvinfo : EIATTR_VRC_CTA_INIT_COUNT
	.align		4
        /*0058*/ 	.byte	0x02, 0x4a
	.zero		1
	.zero		1


	//----- nvinfo : EIATTR_EXIT_INSTR_OFFSETS
	.align		4
        /*005c*/ 	.byte	0x04, 0x1c
        /*005e*/ 	.short	(.L_17 - .L_16)


	//   ....[0]....
.L_16:
        /*0060*/ 	.word	0x00005940


	//----- nvinfo : EIATTR_CBANK_PARAM_SIZE
	.align		4
.L_17:
        /*0064*/ 	.byte	0x03, 0x19
        /*0066*/ 	.short	0x0020


	//----- nvinfo : EIATTR_PARAM_CBANK
	.align		4
        /*0068*/ 	.byte	0x04, 0x0a
        /*006a*/ 	.short	(.L_19 - .L_18)
	.align		4
.L_18:
        /*006c*/ 	.word	index@(.nv.constant0.my_kernel_kernel0)
        /*0070*/ 	.short	0x0380
        /*0072*/ 	.short	0x0020


	//----- nvinfo : EIATTR_SW_WAR
	.align		4
.L_19:
        /*0074*/ 	.byte	0x04, 0x36
        /*0076*/ 	.short	(.L_21 - .L_20)
.L_20:
        /*0078*/ 	.word	0x00000008
.L_21:


//--------------------- .nv.callgraph             --------------------------
	.section	.nv.callgraph,"",@"SHT_CUDA_CALLGRAPH"
	.align	4
	.sectionentsize	8
	.align		4
        /*0000*/ 	.word	0x00000000
	.align		4
        /*0004*/ 	.word	0xffffffff
	.align		4
        /*0008*/ 	.word	0x00000000
	.align		4
        /*000c*/ 	.word	0xfffffffe
	.align		4
        /*0010*/ 	.word	0x00000000
	.align		4
        /*0014*/ 	.word	0xfffffffd
	.align		4
        /*0018*/ 	.word	0x00000000
	.align		4
        /*001c*/ 	.word	0xfffffffc


//--------------------- .text.my_kernel_kernel0   --------------------------
	.section	.text.my_kernel_kernel0,"ax",@progbits
	.align	128
        .global         my_kernel_kernel0
        .type           my_kernel_kernel0,@function
        .size           my_kernel_kernel0,(.L_x_13 - my_kernel_kernel0)
        .other          my_kernel_kernel0,@"STO_CUDA_ENTRY STV_DEFAULT"
my_kernel_kernel0:
.text.my_kernel_kernel0:
[----:B------:R-:W0:Y:S02]  /*0000*/  LDC R1, c[0x0][0x37c] ;  /* 0x0000df00ff017b82 */ /* 0x000e240000000800 */
[----:B0-----:R-:W-:Y:S01]  /*0010*/  IADD3 R1, PT, PT, R1, -0x6200, RZ ;  /* 0xffff9e0001017810 */ /* 0x001fe20007ffe0ff */
[----:B------:R-:W-:-:S03]  /*0020*/  UMOV UR4, URZ ;  /* 0x000000ff00047c82 */ /* 0x000fc60008000000 */
[C---:B------:R-:W-:Y:S02]  /*0030*/  R2UR UR11, R1.reuse ;  /* 0x00000000010b72ca */ /* 0x040fe400000e0000 */
[----:B------:R-:W-:-:S15]  /*0040*/  R2UR UR33, R1 ;  /* 0x00000000012172ca */ /* 0x000fde00000e0000 */
.L_x_1:
[----:B------:R-:W-:Y:S01]  /*0050*/  UMOV UR6, UR4 ;  /* 0x0000000400067c82 */ /* 0x000fe20008000000 */
[----:B------:R-:W-:Y:S02]  /*0060*/  UIADD3 UR4, UPT, UPT, UR4, 0x1, URZ ;  /* 0x0000000104047890 */ /* 0x000fe4000fffe0ff */
[----:B------:R-:W-:Y:S02]  /*0070*/  UPLOP3.LUT UP0, UPT, UPT, UPT, UPT, 0x80, 0x8 ;  /* 0x000000000008789c */ /* 0x000fe40003f0f070 */
[----:B------:R-:W-:Y:S01]  /*0080*/  UISETP.NE.AND UP2, UPT, UR4, 0x7, UPT ;  /* 0x000000070400788c */ /* 0x000fe2000bf45270 */
[----:B------:R-:W-:-:S10]  /*0090*/  UMOV UR5, URZ ;  /* 0x000000ff00057c82 */ /* 0x000fd40008000000 */
.L_x_0:
[----:B------:R-:W-:Y:S02]  /*00a0*/  UIMAD UR5, UR6, 0x1c0, UR5 ;  /* 0x000001c0060578a4 */ /* 0x000fe4000f8e0205 */
[----:B------:R-:W-:Y:S02]  /*00b0*/  UPLOP3.LUT UP1, UPT, UPT, UPT, UP0, 0x80, 0x8 ;  /* 0x000000000008789c */ /* 0x000fe40003f2f000 */
[----:B------:R-:W-:Y:S02]  /*00c0*/  ULEA UR5, UR5, UR33, 0x2 ;  /* 0x0000002105057291 */ /* 0x000fe4000f8e10ff */
[----:B------:R-:W-:-:S07]  /*00d0*/  UPLOP3.LUT UP0, UPT, UPT, UPT, UPT, 0x40, 0x4 ;  /* 0x000000000004789c */ /* 0x000fce0003f0e870 */
[----:B------:R-:W-:Y:S04]  /*00e0*/  STL.128 [UR5], RZ ;  /* 0x000000ffff007987 */ /* 0x000fe80008100c05 */
[----:B------:R-:W-:Y:S04]  /*00f0*/  STL.128 [UR5+0x10], RZ ;  /* 0x000010ffff007987 */ /* 0x000fe80008100c05 */
        /* <DEDUP_REMOVED lines=109> */
[----:B------:R-:W-:Y:S01]  /*07d0*/  STL.128 [UR5+0x37b0], RZ ;  /* 0x0037b0ffff007987 */ /* 0x000fe20008100c05 */
[----:B------:R-:W-:Y:S01]  /*07e0*/  UMOV UR5, 0x10 ;  /* 0x0000001000057882 */ /* 0x000fe20000000000 */
[----:B------:R-:W-:Y:S05]  /*07f0*/  BRA.U UP1, `(.L_x_0) ;  /* 0xfffffff901287547 */ /* 0x000fea000b83ffff */
[----:B------:R-:W-:Y:S05]  /*0800*/  BRA.U UP2, `(.L_x_1) ;  /* 0xfffffff902107547 */ /* 0x000fea000b83ffff */
[----:B------:R-:W0:Y:S01]  /*0810*/  S2R R0, SR_CTAID.X ;  /* 0x0000000000007919 */ /* 0x000e220000002500 */
[----:B------:R-:W-:Y:S01]  /*0820*/  HFMA2 R2, -RZ, RZ, 0, 0 ;  /* 0x00000000ff027431 */ /* 0x000fe200000001ff */
[----:B------:R-:W1:Y:S01]  /*0830*/  LDCU.64 UR12, c[0x0][0x358] ;  /* 0x00006b00ff0c77ac */ /* 0x000e620008000a00 */
[----:B0-----:R-:W-:Y:S02]  /*0840*/  SHF.L.U32 R3, R0, 0x5, RZ ;  /* 0x0000000500037819 */ /* 0x001fe400000006ff */
[----:B------:R-:W-:Y:S02]  /*0850*/  SHF.R.U32.HI R41, RZ, 0x2, R0 ;  /* 0x00000002ff297819 */ /* 0x000fe40000011600 */
[----:B-1----:R-:W-:-:S07]  /*0860*/  LOP3.LUT R3, R3, 0x60, RZ, 0xc0, !PT ;  /* 0x0000006003037812 */ /* 0x002fce00078ec0ff */
.L_x_7:
[----:B------:R-:W0:Y:S08]  /*0870*/  S2UR UR5, SR_CgaCtaId ;  /* 0x00000000000579c3 */ /* 0x000e300000008800 */
[----:B------:R-:W-:Y:S01]  /*0880*/  BAR.SYNC.DEFER_BLOCKING 0x0 ;  /* 0x0000000000007b1d */ /* 0x000fe20000010000 */
[----:B-1----:R-:W-:Y:S01]  /*0890*/  IMAD R24, R41, 0x4980, R2 ;  /* 0x0000498029187824 */ /* 0x002fe200078e0202 */
[----:B------:R-:W-:-:S04]  /*08a0*/  MOV R25, RZ ;  /* 0x000000ff00197202 */ /* 0x000fc80000000f00 */
[----:B------:R-:W-:Y:S02]  /*08b0*/  SHF.L.U32 R24, R24, 0x1, RZ ;  /* 0x0000000118187819 */ /* 0x000fe400000006ff */
[----:B------:R-:W1:Y:S01]  /*08c0*/  LDC.64 R12, c[0x0][0x380] ;  /* 0x0000e000ff0c7b82 */ /* 0x000e620000000a00 */
[----:B------:R-:W-:-:S07]  /*08d0*/  UMOV UR4, 0x400 ;  /* 0x0000040000047882 */ /* 0x000fce0000000000 */
[----:B------:R-:W2:Y:S01]  /*08e0*/  LDC.64 R14, c[0x0][0x380] ;  /* 0x0000e000ff0e7b82 */ /* 0x000ea20000000a00 */
[----:B0-----:R-:W-:-:S12]  /*08f0*/  ULEA UR4, UR5, UR4, 0x18 ;  /* 0x0000000405047291 */ /* 0x001fd8000f8ec0ff */
.L_x_2:
[C---:B------:R-:W-:Y:S02]  /*0900*/  ISETP.GE.U32.AND P6, PT, R25.reuse, 0xc4, PT ;  /* 0x000000c41900780c */ /* 0x040fe40003fc6070 */
[C---:B0-----:R-:W-:Y:S02]  /*0910*/  IADD3 R4, PT, PT, R25.reuse, -0xc4, RZ ;  /* 0xffffff3c19047810 */ /* 0x041fe40007ffe0ff */
[C---:B------:R-:W-:Y:S02]  /*0920*/  ISETP.GE.U32.AND P5, PT, R25.reuse, 0xc2, PT ;  /* 0x000000c21900780c */ /* 0x040fe40003fa6070 */
[C---:B------:R-:W-:Y:S02]  /*0930*/  SEL R4, R25.reuse, R4, !P6 ;  /* 0x0000000419047207 */ /* 0x040fe40007000000 */
[C---:B------:R-:W-:Y:S02]  /*0940*/  ISETP.GE.U32.AND P6, PT, R25.reuse, 0xbe, PT ;  /* 0x000000be1900780c */ /* 0x040fe40003fc6070 */
[----:B------:R-:W-:-:S02]  /*0950*/  ISETP.GT.U32.AND P4, PT, R25, 0xc3, PT ;  /* 0x000000c31900780c */ /* 0x000fc40003f84070 */
[C---:B------:R-:W-:Y:S02]  /*0960*/  ISETP.GE.U32.AND P3, PT, R25.reuse, 0xc0, PT ;  /* 0x000000c01900780c */ /* 0x040fe40003f66070 */
[C---:B------:R-:W-:Y:S02]  /*0970*/  ISETP.GT.U32.AND P2, PT, R25.reuse, 0xc1, PT ;  /* 0x000000c11900780c */ /* 0x040fe40003f44070 */
[C---:B------:R-:W-:Y:S02]  /*0980*/  ISETP.GT.U32.AND P1, PT, R25.reuse, 0xbf, PT ;  /* 0x000000bf1900780c */ /* 0x040fe40003f24070 */
[----:B------:R-:W-:Y:S02]  /*0990*/  IADD3 R16, PT, PT, R24, 0x12600, RZ ;  /* 0x0001260018107810 */ /* 0x000fe40007ffe0ff */
[C---:B------:R-:W-:Y:S02]  /*09a0*/  IADD3 R10, PT, PT, R25.reuse, 0x6, RZ ;  /* 0x00000006190a7810 */ /* 0x040fe40007ffe0ff */
[----:B------:R-:W-:-:S02]  /*09b0*/  IADD3 R6, PT, PT, R25, 0x2, RZ ;  /* 0x0000000219067810 */ /* 0x000fc40007ffe0ff */
[C---:B------:R-:W-:Y:S02]  /*09c0*/  @P6 IADD3 R10, PT, PT, R25.reuse, -0xbe, RZ ;  /* 0xffffff42190a6810 */ /* 0x040fe40007ffe0ff */
[C---:B------:R-:W-:Y:S02]  /*09d0*/  @P5 IADD3 R6, PT, PT, R25.reuse, -0xc2, RZ ;  /* 0xffffff3e19065810 */ /* 0x040fe40007ffe0ff */
[C---:B------:R-:W-:Y:S02]  /*09e0*/  ISETP.GE.U32.AND P6, PT, R25.reuse, 0xc3, PT ;  /* 0x000000c31900780c */ /* 0x040fe40003fc6070 */
[----:B------:R-:W-:Y:S02]  /*09f0*/  MOV R5, R16 ;  /* 0x0000001000057202 */ /* 0x000fe40000000f00 */
[----:B------:R-:W-:Y:S02]  /*0a00*/  ISETP.GE.U32.AND P5, PT, R25, 0xc1, PT ;  /* 0x000000c11900780c */ /* 0x000fe40003fa6070 */
[----:B------:R-:W-:-:S02]  /*0a10*/  @!P4 IADD3 R5, PT, PT, R24, RZ, RZ ;  /* 0x000000ff1805c210 */ /* 0x000fc40007ffe0ff */
[C---:B------:R-:W-:Y:S02]  /*0a20*/  ISETP.GE.U32.AND P4, PT, R25.reuse, 0xbf, PT ;  /* 0x000000bf1900780c */ /* 0x040fe40003f86070 */
[C---:B------:R-:W-:Y:S02]  /*0a30*/  IADD3 R8, PT, PT, R25.reuse, 0x4, RZ ;  /* 0x0000000419087810 */ /* 0x040fe40007ffe0ff */
[C---:B------:R-:W-:Y:S02]  /*0a40*/  ISETP.GT.U32.AND P0, PT, R25.reuse, 0xbd, PT ;  /* 0x000000bd1900780c */ /* 0x040fe40003f04070 */
[----:B------:R-:W-:Y:S02]  /*0a50*/  @P3 IADD3 R8, PT, PT, R25, -0xc0, RZ ;  /* 0xffffff4019083810 */ /* 0x000fe40007ffe0ff */
[----:B------:R-:W-:Y:S02]  /*0a60*/  MOV R7, R16 ;  /* 0x0000001000077202 */ /* 0x000fe40000000f00 */
[----:B------:R-:W-:-:S02]  /*0a70*/  SHF.R.U32.HI R4, RZ, 0x1, R4 ;  /* 0x00000001ff047819 */ /* 0x000fc40000011604 */
[----:B------:R-:W-:Y:S02]  /*0a80*/  SHF.R.U32.HI R6, RZ, 0x1, R6 ;  /* 0x00000001ff067819 */ /* 0x000fe40000011606 */
[----:B------:R-:W-:Y:S01]  /*0a90*/  @!P2 IADD3 R7, PT, PT, R24, RZ, RZ ;  /* 0x000000ff1807a210 */ /* 0x000fe20007ffe0ff */
[----:B------:R-:W-:Y:S01]  /*0aa0*/  IMAD R11, R4, 0x180, R5 ;  /* 0x00000180040b7824 */ /* 0x000fe200078e0205 */
[----:B------:R-:W-:Y:S02]  /*0ab0*/  MOV R9, R16 ;  /* 0x0000001000097202 */ /* 0x000fe40000000f00 */
[----:B------:R-:W-:Y:S01]  /*0ac0*/  ISETP.GE.U32.AND P3, PT, R25, 0xbd, PT ;  /* 0x000000bd1900780c */ /* 0x000fe20003f66070 */
[----:B------:R-:W-:Y:S01]  /*0ad0*/  IMAD R5, R6, 0x180, R7 ;  /* 0x0000018006057824 */ /* 0x000fe200078e0207 */
[----:B------:R-:W-:Y:S01]  /*0ae0*/  SHF.R.U32.HI R8, RZ, 0x1, R8 ;  /* 0x00000001ff087819 */ /* 0x000fe20000011608 */
[----:B-1----:R-:W-:Y:S01]  /*0af0*/  IMAD.WIDE.U32 R26, R11, 0x4, R12 ;  /* 0x000000040b1a7825 */ /* 0x002fe200078e000c */
[----:B------:R-:W-:-:S02]  /*0b00*/  @!P1 IADD3 R9, PT, PT, R24, RZ, RZ ;  /* 0x000000ff18099210 */ /* 0x000fc40007ffe0ff */
[----:B------:R-:W-:Y:S01]  /*0b10*/  IADD3 R4, PT, PT, R25, 0x1, RZ ;  /* 0x0000000119047810 */ /* 0x000fe20007ffe0ff */
[----:B------:R-:W-:Y:S01]  /*0b20*/  IMAD.WIDE.U32 R28, R5, 0x4, R12 ;  /* 0x00000004051c7825 */ /* 0x000fe200078e000c */
[C---:B------:R-:W-:Y:S02]  /*0b30*/  IADD3 R6, PT, PT, R25.reuse, 0x3, RZ ;  /* 0x0000000319067810 */ /* 0x040fe40007ffe0ff */
[C---:B------:R-:W-:Y:S01]  /*0b40*/  @P6 IADD3 R4, PT, PT, R25.reuse, -0xc3, RZ ;  /* 0xffffff3d19046810 */ /* 0x040fe20007ffe0ff */
[----:B------:R-:W-:Y:S01]  /*0b50*/  IMAD R9, R8, 0x180, R9 ;  /* 0x0000018008097824 */ /* 0x000fe200078e0209 */
[C---:B------:R-:W-:Y:S02]  /*0b60*/  @P5 IADD3 R6, PT, PT, R25.reuse, -0xc1, RZ ;  /* 0xffffff3f19065810 */ /* 0x040fe40007ffe0ff */
[----:B------:R-:W-:Y:S01]  /*0b70*/  IADD3 R8, PT, PT, R25, 0x5, RZ ;  /* 0x0000000519087810 */ /* 0x000fe20007ffe0ff */
[----:B------:R-:W-:Y:S01]  /*0b80*/  IMAD.WIDE.U32 R30, R9, 0x4, R12 ;  /* 0x00000004091e7825 */ /* 0x000fe200078e000c */
[----:B------:R-:W-:-:S02]  /*0b90*/  @P4 IADD3 R8, PT, PT, R25, -0xbf, RZ ;  /* 0xffffff4119084810 */ /* 0x000fc40007ffe0ff */
[----:B------:R-:W-:Y:S02]  /*0ba0*/  SHF.R.U32.HI R4, RZ, 0x1, R4 ;  /* 0x00000001ff047819 */ /* 0x000fe40000011604 */
[----:B------:R-:W-:Y:S02]  /*0bb0*/  @!P0 IADD3 R16, PT, PT, R24, RZ, RZ ;  /* 0x000000ff18108210 */ /* 0x000fe40007ffe0ff */
[----:B------:R-:W-:Y:S01]  /*0bc0*/  SHF.R.U32.HI R7, RZ, 0x1, R10 ;  /* 0x00000001ff077819 */ /* 0x000fe2000001160a */
[----:B------:R-:W-:Y:S01]  /*0bd0*/  IMAD R17, R4, 0x180, RZ ;  /* 0x0000018004117824 */ /* 0x000fe200078e02ff */
[----:B------:R-:W-:Y:S02]  /*0be0*/  SHF.R.U32.HI R6, RZ, 0x1, R6 ;  /* 0x00000001ff067819 */ /* 0x000fe40000011606 */
[----:B------:R-:W-:Y:S01]  /*0bf0*/  ISETP.GT.U32.AND P2, PT, R25, 0xc2, PT ;  /* 0x000000c21900780c */ /* 0x000fe20003f44070 */
[----:B------:R-:W-:Y:S01]  /*0c00*/  IMAD R7, R7, 0x180, R16 ;  /* 0x0000018007077824 */ /* 0x000fe200078e0210 */
[C---:B------:R-:W-:Y:S01]  /*0c10*/  ISETP.GT.U32.AND P1, PT, R25.reuse, 0xc0, PT ;  /* 0x000000c01900780c */ /* 0x040fe20003f24070 */
[----:B------:R-:W-:Y:S01]  /*0c20*/  IMAD R19, R6, 0x180, RZ ;  /* 0x0000018006137824 */ /* 0x000fe200078e02ff */
[----:B------:R-:W-:Y:S01]  /*0c30*/  IADD3 R10, PT, PT, R25, 0x7, RZ ;  /* 0x00000007190a7810 */ /* 0x000fe20007ffe0ff */
[----:B------:R-:W-:Y:S01]  /*0c40*/  IMAD.WIDE.U32 R32, R7, 0x4, R12 ;  /* 0x0000000407207825 */ /* 0x000fe200078e000c */
[----:B------:R-:W-:-:S02]  /*0c50*/  SHF.R.U32.HI R8, RZ, 0x1, R8 ;  /* 0x00000001ff087819 */ /* 0x000fc40000011608 */
[C---:B------:R-:W-:Y:S02]  /*0c60*/  @P3 IADD3 R10, PT, PT, R25.reuse, -0xbd, RZ ;  /* 0xffffff43190a3810 */ /* 0x040fe40007ffe0ff */
[----:B------:R-:W-:Y:S01]  /*0c70*/  ISETP.GT.U32.AND P0, PT, R25, 0xbe, PT ;  /* 0x000000be1900780c */ /* 0x000fe20003f04070 */
[----:B------:R-:W-:Y:S01]  /*0c80*/  IMAD R21, R8, 0x180, RZ ;  /* 0x0000018008157824 */ /* 0x000fe200078e02ff */
[----:B------:R-:W-:Y:S02]  /*0c90*/  SEL R22, RZ, 0x12600, !P2 ;  /* 0x00012600ff167807 */ /* 0x000fe40005000000 */
[----:B------:R-:W-:Y:S02]  /*0ca0*/  SEL R16, RZ, 0x12600, !P1 ;  /* 0x00012600ff107807 */ /* 0x000fe40004800000 */
[----:B------:R-:W-:Y:S02]  /*0cb0*/  SHF.R.U32.HI R10, RZ, 0x1, R10 ;  /* 0x00000001ff0a7819 */ /* 0x000fe4000001160a */
[----:B------:R-:W-:-:S02]  /*0cc0*/  SEL R6, RZ, 0x12600, !P0 ;  /* 0x00012600ff067807 */ /* 0x000fc40004000000 */
[----:B------:R-:W-:Y:S02]  /*0cd0*/  ISETP.GT.U32.AND P6, PT, R25, 0xbc, PT ;  /* 0x000000bc1900780c */ /* 0x000fe40003fc4070 */
[--C-:B------:R-:W-:Y:S01]  /*0ce0*/  IADD3 R22, P4, P5, R17, R22, R24.reuse ;  /* 0x0000001611167210 */ /* 0x100fe20007d9e018 */
[----:B------:R-:W-:Y:S01]  /*0cf0*/  IMAD R17, R10, 0x180, RZ ;  /* 0x000001800a117824 */ /* 0x000fe200078e02ff */
[--C-:B------:R-:W-:Y:S02]  /*0d00*/  IADD3 R19, P0, P1, R19, R16, R24.reuse ;  /* 0x0000001013137210 */ /* 0x100fe4000791e018 */
[----:B------:R-:W-:Y:S02]  /*0d10*/  IADD3 R6, P2, P3, R21, R6, R24 ;  /* 0x0000000615067210 */ /* 0x000fe40007b5e018 */
[----:B------:R-:W-:Y:S02]  /*0d20*/  SEL R4, RZ, 0x12600, !P6 ;  /* 0x00012600ff047807 */ /* 0x000fe40007000000 */
[----:B------:R-:W-:-:S02]  /*0d30*/  IADD3.X R21, PT, PT, RZ, RZ, RZ, P4, P5 ;  /* 0x000000ffff157210 */ /* 0x000fc400027ea4ff */
[-C--:B--2---:R-:W-:Y:S02]  /*0d40*/  LEA R16, P4, R22, R14.reuse, 0x2 ;  /* 0x0000000e16107211 */ /* 0x084fe400078810ff */
[----:B------:R-:W-:Y:S02]  /*0d50*/  IADD3.X R10, PT, PT, RZ, RZ, RZ, P0, P1 ;  /* 0x000000ffff0a7210 */ /* 0x000fe400007e24ff */
[-C--:B------:R-:W-:Y:S02]  /*0d60*/  LEA R20, P0, R19, R14.reuse, 0x2 ;  /* 0x0000000e13147211 */ /* 0x080fe400078010ff */
[----:B------:R-:W-:Y:S02]  /*0d70*/  IADD3.X R8, PT, PT, RZ, RZ, RZ, P2, P3 ;  /* 0x000000ffff087210 */ /* 0x000fe400017e64ff */
[----:B------:R-:W-:Y:S02]  /*0d80*/  LEA R18, P1, R6, R14, 0x2 ;  /* 0x0000000e06127211 */ /* 0x000fe400078210ff */
[----:B------:R-:W-:-:S02]  /*0d90*/  IADD3 R4, P2, P3, R17, R4, R24 ;  /* 0x0000000411047210 */ /* 0x000fc40007b5e018 */
[-C--:B------:R-:W-:Y:S02]  /*0da0*/  LEA.HI.X R17, R22, R15.reuse, R21, 0x2, P4 ;  /* 0x0000000f16117211 */ /* 0x080fe400020f1415 */
[-C--:B------:R-:W-:Y:S02]  /*0db0*/  LEA.HI.X R21, R19, R15.reuse, R10, 0x2, P0 ;  /* 0x0000000f13157211 */ /* 0x080fe400000f140a */
[-C--:B------:R-:W-:Y:S01]  /*0dc0*/  LEA.HI.X R19, R6, R15.reuse, R8, 0x2, P1 ;  /* 0x0000000f06137211 */ /* 0x080fe200008f1408 */
[----:B------:R-:W2:Y:S01]  /*0dd0*/  LDG.E.CONSTANT R10, desc[UR12][R28.64] ;  /* 0x0000000c1c0a7981 */ /* 0x000ea2000c1e9900 */
[----:B------:R-:W-:Y:S02]  /*0de0*/  IADD3.X R6, PT, PT, RZ, RZ, RZ, P2, P3 ;  /* 0x000000ffff067210 */ /* 0x000fe400017e64ff */
[C---:B------:R-:W-:Y:S01]  /*0df0*/  LEA R22, P0, R4.reuse, R14, 0x2 ;  /* 0x0000000e04167211 */ /* 0x040fe200078010ff */
[----:B------:R-:W2:Y:S03]  /*0e00*/  LDG.E.CONSTANT R8, desc[UR12][R26.64] ;  /* 0x0000000c1a087981 */ /* 0x000ea6000c1e9900 */
[----:B------:R-:W-:Y:S01]  /*0e10*/  LEA.HI.X R23, R4, R15, R6, 0x2, P0 ;  /* 0x0000000f04177211 */ /* 0x000fe200000f1406 */
[----:B------:R-:W2:Y:S04]  /*0e20*/  LDG.E.CONSTANT R9, desc[UR12][R16.64+0x4] ;  /* 0x0000040c10097981 */ /* 0x000ea8000c1e9900 */
[----:B------:R-:W3:Y:S04]  /*0e30*/  LDG.E.CONSTANT R4, desc[UR12][R30.64] ;  /* 0x0000000c1e047981 */ /* 0x000ee8000c1e9900 */
[----:B------:R-:W3:Y:S04]  /*0e40*/  LDG.E.CONSTANT R6, desc[UR12][R32.64] ;  /* 0x0000000c20067981 */ /* 0x000ee8000c1e9900 */
[----:B------:R-:W2:Y:S04]  /*0e50*/  LDG.E.CONSTANT R11, desc[UR12][R20.64+0x4] ;  /* 0x0000040c140b7981 */ /* 0x000ea8000c1e9900 */
[----:B------:R-:W3:Y:S04]  /*0e60*/  LDG.E.CONSTANT R5, desc[UR12][R18.64+0x4] ;  /* 0x0000040c12057981 */ /* 0x000ee8000c1e9900 */
[----:B------:R-:W3:Y:S01]  /*0e70*/  LDG.E.CONSTANT R7, desc[UR12][R22.64+0x4] ;  /* 0x0000040c16077981 */ /* 0x000ee2000c1e9900 */
[----:B------:R-:W-:-:S02]  /*0e80*/  LEA R34, R25, UR4, 0x2 ;  /* 0x0000000419227c11 */ /* 0x000fc4000f8e10ff */
[----:B------:R-:W-:-:S04]  /*0e90*/  IADD3 R25, PT, PT, R25, 0x8, RZ ;  /* 0x0000000819197810 */ /* 0x000fc80007ffe0ff */
[----:B------:R-:W-:Y:S01]  /*0ea0*/  ISETP.NE.AND P0, PT, R25, 0x188, PT ;  /* 0x000001881900780c */ /* 0x000fe20003f05270 */
[----:B--2---:R0:W-:Y:S04]  /*0eb0*/  STS.128 [R34], R8 ;  /* 0x0000000822007388 */ /* 0x0041e80000000c00 */
[----:B---3--:R0:W-:Y:S08]  /*0ec0*/  STS.128 [R34+0x10], R4 ;  /* 0x0000100422007388 */ /* 0x0081f00000000c00 */
[----:B------:R-:W-:Y:S05]  /*0ed0*/  @P0 BRA `(.L_x_2) ;  /* 0xfffffff800880947 */ /* 0x000fea000383ffff */
[----:B------:R-:W1:Y:S01]  /*0ee0*/  LDC.64 R42, c[0x0][0x388] ;  /* 0x0000e200ff2a7b82 */ /* 0x000e620000000a00 */
[----:B0-----:R-:W-:-:S05]  /*0ef0*/  LEA R5, R2, R3, 0x8 ;  /* 0x0000000302057211 */ /* 0x001fca00078e40ff */
[----:B-1----:R-:W-:-:S05]  /*0f00*/  IMAD.WIDE.U32 R42, R5, 0x4, R42 ;  /* 0x00000004052a7825 */ /* 0x002fca00078e002a */
[----:B------:R-:W2:Y:S04]  /*0f10*/  LDG.E.CONSTANT R8, desc[UR12][R42.64] ;  /* 0x0000000c2a087981 */ /* 0x000ea8000c1e9900 */
[----:B------:R-:W2:Y:S04]  /*0f20*/  LDG.E.CONSTANT R9, desc[UR12][R42.64+0x4] ;  /* 0x0000040c2a097981 */ /* 0x000ea8000c1e9900 */
[----:B------:R-:W2:Y:S04]  /*0f30*/  LDG.E.CONSTANT R10, desc[UR12][R42.64+0x8] ;  /* 0x0000080c2a0a7981 */ /* 0x000ea8000c1e9900 */
[----:B------:R-:W2:Y:S04]  /*0f40*/  LDG.E.CONSTANT R11, desc[UR12][R42.64+0xc] ;  /* 0x00000c0c2a0b7981 */ /* 0x000ea8000c1e9900 */
[----:B------:R-:W3:Y:S04]  /*0f50*/  LDG.E.CONSTANT R12, desc[UR12][R42.64+0x10] ;  /* 0x0000100c2a0c7981 */ /* 0x000ee8000c1e9900 */
[----:B------:R-:W3:Y:S04]  /*0f60*/  LDG.E.CONSTANT R13, desc[UR12][R42.64+0x14] ;  /* 0x0000140c2a0d7981 */ /* 0x000ee8000c1e9900 */
[----:B------:R-:W3:Y:S04]  /*0f70*/  LDG.E.CONSTANT R14, desc[UR12][R42.64+0x18] ;  /* 0x0000180c2a0e7981 */ /* 0x000ee8000c1e9900 */
[----:B------:R-:W3:Y:S04]  /*0f80*/  LDG.E.CONSTANT R15, desc[UR12][R42.64+0x1c] ;  /* 0x00001c0c2a0f7981 */ /* 0x000ee8000c1e9900 */
[----:B------:R-:W4:Y:S04]  /*0f90*/  LDG.E.CONSTANT R16, desc[UR12][R42.64+0x20] ;  /* 0x0000200c2a107981 */ /* 0x000f28000c1e9900 */
[----:B------:R-:W4:Y:S04]  /*0fa0*/  LDG.E.CONSTANT R17, desc[UR12][R42.64+0x24] ;  /* 0x0000240c2a117981 */ /* 0x000f28000c1e9900 */
[----:B------:R-:W4:Y:S04]  /*0fb0*/  LDG.E.CONSTANT R18, desc[UR12][R42.64+0x28] ;  /* 0x0000280c2a127981 */ /* 0x000f28000c1e9900 */
[----:B------:R-:W4:Y:S04]  /*0fc0*/  LDG.E.CONSTANT R19, desc[UR12][R42.64+0x2c] ;  /* 0x00002c0c2a137981 */ /* 0x000f28000c1e9900 */
[----:B------:R-:W5:Y:S04]  /*0fd0*/  LDG.E.CONSTANT R20, desc[UR12][R42.64+0x30] ;  /* 0x0000300c2a147981 */ /* 0x000f68000c1e9900 */
        /* <DEDUP_REMOVED lines=23> */
[----:B--2---:R0:W-:Y:S04]  /*1150*/  STS.128 [UR4+0x620], R8 ;  /* 0x00062008ff007988 */ /* 0x0041e80008000c04 */
[----:B0-----:R-:W2:Y:S04]  /*1160*/  LDG.E.CONSTANT R8, desc[UR12][R42.64+0x200] ;  /* 0x0002000c2a087981 */ /* 0x001ea8000c1e9900 */
[----:B---3--:R0:W-:Y:S04]  /*1170*/  STS.128 [UR4+0x630], R12 ;  /* 0x0006300cff007988 */ /* 0x0081e80008000c04 */
[----:B------:R-:W2:Y:S04]  /*1180*/  LDG.E.CONSTANT R9, desc[UR12][R42.64+0x204] ;  /* 0x0002040c2a097981 */ /* 0x000ea8000c1e9900 */
[----:B------:R-:W2:Y:S04]  /*1190*/  LDG.E.CONSTANT R10, desc[UR12][R42.64+0x208] ;  /* 0x0002080c2a0a7981 */ /* 0x000ea8000c1e9900 */
[----:B------:R-:W2:Y:S04]  /*11a0*/  LDG.E.CONSTANT R11, desc[UR12][R42.64+0x20c] ;  /* 0x00020c0c2a0b7981 */ /* 0x000ea8000c1e9900 */
[----:B----4-:R1:W-:Y:S04]  /*11b0*/  STS.128 [UR4+0x640], R16 ;  /* 0x00064010ff007988 */ /* 0x0103e80008000c04 */
[----:B0-----:R-:W3:Y:S04]  /*11c0*/  LDG.E.CONSTANT R12, desc[UR12][R42.64+0x210] ;  /* 0x0002100c2a0c7981 */ /* 0x001ee8000c1e9900 */
[----:B------:R-:W3:Y:S04]  /*11d0*/  LDG.E.CONSTANT R13, desc[UR12][R42.64+0x214] ;  /* 0x0002140c2a0d7981 */ /* 0x000ee8000c1e9900 */
[----:B------:R-:W3:Y:S04]  /*11e0*/  LDG.E.CONSTANT R14, desc[UR12][R42.64+0x218] ;  /* 0x0002180c2a0e7981 */ /* 0x000ee8000c1e9900 */
[----:B-----5:R0:W-:Y:S04]  /*11f0*/  STS.128 [UR4+0x650], R20 ;  /* 0x00065014ff007988 */ /* 0x0201e80008000c04 */
[----:B------:R-:W3:Y:S04]  /*1200*/  LDG.E.CONSTANT R15, desc[UR12][R42.64+0x21c] ;  /* 0x00021c0c2a0f7981 */ /* 0x000ee8000c1e9900 */
[----:B-1----:R-:W4:Y:S04]  /*1210*/  LDG.E.CONSTANT R16, desc[UR12][R42.64+0x220] ;  /* 0x0002200c2a107981 */ /* 0x002f28000c1e9900 */
[----:B------:R-:W4:Y:S04]  /*1220*/  LDG.E.CONSTANT R17, desc[UR12][R42.64+0x224] ;  /* 0x0002240c2a117981 */ /* 0x000f28000c1e9900 */
[----:B------:R1:W-:Y:S04]  /*1230*/  STS.128 [UR4+0x660], R24 ;  /* 0x00066018ff007988 */ /* 0x0003e80008000c04 */
[----:B------:R-:W4:Y:S04]  /*1240*/  LDG.E.CONSTANT R18, desc[UR12][R42.64+0x228] ;  /* 0x0002280c2a127981 */ /* 0x000f28000c1e9900 */
[----:B------:R-:W4:Y:S04]  /*1250*/  LDG.E.CONSTANT R19, desc[UR12][R42.64+0x22c] ;  /* 0x00022c0c2a137981 */ /* 0x000f28000c1e9900 */
[----:B0-----:R-:W5:Y:S04]  /*1260*/  LDG.E.CONSTANT R20, desc[UR12][R42.64+0x230] ;  /* 0x0002300c2a147981 */ /* 0x001f68000c1e9900 */
[----:B------:R0:W-:Y:S04]  /*1270*/  STS.128 [UR4+0x670], R28 ;  /* 0x0006701cff007988 */ /* 0x0001e80008000c04 */
[----:B------:R-:W5:Y:S04]  /*1280*/  LDG.E.CONSTANT R21, desc[UR12][R42.64+0x234] ;  /* 0x0002340c2a157981 */ /* 0x000f68000c1e9900 */
[----:B------:R-:W5:Y:S04]  /*1290*/  LDG.E.CONSTANT R22, desc[UR12][R42.64+0x238] ;  /* 0x0002380c2a167981 */ /* 0x000f68000c1e9900 */
[----:B------:R-:W5:Y:S04]  /*12a0*/  LDG.E.CONSTANT R23, desc[UR12][R42.64+0x23c] ;  /* 0x00023c0c2a177981 */ /* 0x000f68000c1e9900 */
[----:B------:R0:W-:Y:S04]  /*12b0*/  STS.128 [UR4+0x680], R32 ;  /* 0x00068020ff007988 */ /* 0x0001e80008000c04 */
[----:B-1----:R-:W5:Y:S04]  /*12c0*/  LDG.E.CONSTANT R24, desc[UR12][R42.64+0x240] ;  /* 0x0002400c2a187981 */ /* 0x002f68000c1e9900 */
[----:B------:R-:W5:Y:S04]  /*12d0*/  LDG.E.CONSTANT R25, desc[UR12][R42.64+0x244] ;  /* 0x0002440c2a197981 */ /* 0x000f68000c1e9900 */
[----:B------:R-:W5:Y:S04]  /*12e0*/  LDG.E.CONSTANT R26, desc[UR12][R42.64+0x248] ;  /* 0x0002480c2a1a7981 */ /* 0x000f68000c1e9900 */
[----:B------:R-:W5:Y:S04]  /*12f0*/  LDG.E.CONSTANT R27, desc[UR12][R42.64+0x24c] ;  /* 0x00024c0c2a1b7981 */ /* 0x000f68000c1e9900 */
[----:B0-----:R-:W5:Y:S04]  /*1300*/  LDG.E.CONSTANT R28, desc[UR12][R42.64+0x250] ;  /* 0x0002500c2a1c7981 */ /* 0x001f68000c1e9900 */
[----:B------:R-:W5:Y:S04]  /*1310*/  LDG.E.CONSTANT R29, desc[UR12][R42.64+0x254] ;  /* 0x0002540c2a1d7981 */ /* 0x000f68000c1e9900 */
[----:B------:R-:W5:Y:S04]  /*1320*/  LDG.E.CONSTANT R30, desc[UR12][R42.64+0x258] ;  /* 0x0002580c2a1e7981 */ /* 0x000f68000c1e9900 */
[----:B------:R-:W5:Y:S04]  /*1330*/  LDG.E.CONSTANT R31, desc[UR12][R42.64+0x25c] ;  /* 0x00025c0c2a1f7981 */ /* 0x000f68000c1e9900 */
[----:B------:R-:W5:Y:S04]  /*1340*/  LDG.E.CONSTANT R32, desc[UR12][R42.64+0x260] ;  /* 0x0002600c2a207981 */ /* 0x000f68000c1e9900 */
[----:B------:R-:W5:Y:S04]  /*1350*/  LDG.E.CONSTANT R33, desc[UR12][R42.64+0x264] ;  /* 0x0002640c2a217981 */ /* 0x000f68000c1e9900 */
[----:B------:R-:W5:Y:S04]  /*1360*/  LDG.E.CONSTANT R34, desc[UR12][R42.64+0x268] ;  /* 0x0002680c2a227981 */ /* 0x000f68000c1e9900 */
[----:B------:R-:W5:Y:S04]  /*1370*/  LDG.E.CONSTANT R35, desc[UR12][R42.64+0x26c] ;  /* 0x00026c0c2a237981 */ /* 0x000f68000c1e9900 */
[----:B------:R0:W-:Y:S04]  /*1380*/  STS.128 [UR4+0x690], R4 ;  /* 0x00069004ff007988 */ /* 0x0001e80008000c04 */
[----:B------:R0:W-:Y:S01]  /*1390*/  STS.128 [UR4+0x710], R36 ;  /* 0x00071024ff007988 */ /* 0x0001e20008000c04 */
[----:B------:R-:W-:-:S03]  /*13a0*/  UPLOP3.LUT UP0, UPT, UPT, UPT, UPT, 0x80, 0x8 ;  /* 0x000000000008789c */ /* 0x000fc60003f0f070 */
[----:B--2---:R0:W-:Y:S04]  /*13b0*/  STS.128 [UR4+0x6a0], R8 ;  /* 0x0006a008ff007988 */ /* 0x0041e80008000c04 */
[----:B---3--:R0:W-:Y:S04]  /*13c0*/  STS.128 [UR4+0x6b0], R12 ;  /* 0x0006b00cff007988 */ /* 0x0081e80008000c04 */
[----:B----4-:R0:W-:Y:S04]  /*13d0*/  STS.128 [UR4+0x6c0], R16 ;  /* 0x0006c010ff007988 */ /* 0x0101e80008000c04 */
[----:B-----5:R0:W-:Y:S04]  /*13e0*/  STS.128 [UR4+0x6d0], R20 ;  /* 0x0006d014ff007988 */ /* 0x0201e80008000c04 */
[----:B------:R0:W-:Y:S04]  /*13f0*/  STS.128 [UR4+0x6e0], R24 ;  /* 0x0006e018ff007988 */ /* 0x0001e80008000c04 */
[----:B------:R0:W-:Y:S04]  /*1400*/  STS.128 [UR4+0x6f0], R28 ;  /* 0x0006f01cff007988 */ /* 0x0001e80008000c04 */
[----:B------:R0:W-:Y:S01]  /*1410*/  STS.128 [UR4+0x700], R32 ;  /* 0x00070020ff007988 */ /* 0x0001e20008000c04 */
[----:B------:R-:W-:Y:S01]  /*1420*/  UMOV UR4, URZ ;  /* 0x000000ff00047c82 */ /* 0x000fe20008000000 */
[----:B------:R-:W-:Y:S06]  /*1430*/  BAR.SYNC.DEFER_BLOCKING 0x0 ;  /* 0x0000000000007b1d */ /* 0x000fec0000010000 */
.L_x_6:
[----:B------:R-:W-:Y:S01]  /*1440*/  UPLOP3.LUT UP1, UPT, UPT, UPT, UP0, 0x80, 0x8 ;  /* 0x000000000008789c */ /* 0x000fe20003f2f000 */
[----:B-1----:R-:W-:-:S10]  /*1450*/  UMOV UR5, URZ ;  /* 0x000000ff00057c82 */ /* 0x002fd40008000000 */
.L_x_5:
[----:B------:R-:W-:Y:S01]  /*1460*/  UMOV UR9, UR5 ;  /* 0x0000000500097c82 */ /* 0x000fe20008000000 */
[----:B------:R-:W-:Y:S02]  /*1470*/  UIMAD UR14, UR5, 0x1c, UR4 ;  /* 0x0000001c050e78a4 */ /* 0x000fe4000f8e0204 */
[----:B------:R-:W-:Y:S02]  /*1480*/  UIADD3 UR5, UPT, UPT, UR5, 0x1, URZ ;  /* 0x0000000105057890 */ /* 0x000fe4000fffe0ff */
[----:B------:R-:W-:Y:S02]  /*1490*/  UPLOP3.LUT UP0, UPT, UPT, UPT, UPT, 0x80, 0x8 ;  /* 0x000000000008789c */ /* 0x000fe40003f0f070 */
[----:B------:R-:W-:Y:S01]  /*14a0*/  UISETP.NE.AND UP3, UPT, UR5, 0x7, UPT ;  /* 0x000000070500788c */ /* 0x000fe2000bf65270 */
[----:B-1----:R-:W-:-:S10]  /*14b0*/  UMOV UR6, URZ ;  /* 0x000000ff00067c82 */ /* 0x002fd40008000000 */
.L_x_4:
[----:B-1----:R-:W1:Y:S01]  /*14c0*/  S2UR UR32, SR_CgaCtaId ;  /* 0x00000000002079c3 */ /* 0x002e620000008800 */
[----:B------:R-:W-:Y:S01]  /*14d0*/  UMOV UR31, 0x400 ;  /* 0x00000400001f7882 */ /* 0x000fe20000000000 */
[----:B------:R-:W-:Y:S02]  /*14e0*/  ULEA UR7, UR4, UR6, 0x5 ;  /* 0x0000000604077291 */ /* 0x000fe4000f8e28ff */
[----:B------:R-:W-:Y:S02]  /*14f0*/  UIADD3 UR8, UPT, UPT, UR31, 0x620, URZ ;  /* 0x000006201f087890 */ /* 0x000fe4000fffe0ff */
[----:B------:R-:W-:Y:S02]  /*1500*/  UPLOP3.LUT UP2, UPT, UPT, UPT, UP0, 0x80, 0x8 ;  /* 0x000000000008789c */ /* 0x000fe40003f4f000 */
[----:B------:R-:W-:Y:S02]  /*1510*/  UPLOP3.LUT UP0, UPT, UPT, UPT, UPT, 0x80, 0x8 ;  /* 0x000000000008789c */ /* 0x000fe40003f0f070 */
[----:B-1----:R-:W-:-:S04]  /*1520*/  ULEA UR8, UR32, UR8, 0x18 ;  /* 0x0000000820087291 */ /* 0x002fc8000f8ec0ff */
[----:B------:R-:W-:Y:S02]  /*1530*/  ULEA UR7, UR7, UR8, 0x2 ;  /* 0x0000000807077291 */ /* 0x000fe4000f8e10ff */
[----:B------:R-:W-:-:S03]  /*1540*/  UIMAD UR8, UR9, 0x1c0, UR6 ;  /* 0x000001c0090878a4 */ /* 0x000fc6000f8e0206 */
[----:B------:R-:W-:-:S04]  /*1550*/  UMOV UR6, URZ ;  /* 0x000000ff00067c82 */ /* 0x000fc80008000000 */
[----:B0-----:R-:W0:Y:S04]  /*1560*/  LDS.128 R4, [UR7] ;  /* 0x00000007ff047984 */ /* 0x001e280008000c00 */
[----:B------:R-:W1:Y:S04]  /*1570*/  LDS.128 R8, [UR7+0x10] ;  /* 0x00001007ff087984 */ /* 0x000e680008000c00 */
[----:B------:R-:W2:Y:S04]  /*1580*/  LDS.128 R12, [UR7+0x20] ;  /* 0x00002007ff0c7984 */ /* 0x000ea80008000c00 */
[----:B------:R-:W3:Y:S01]  /*1590*/  LDS.128 R16, [UR7+0x30] ;  /* 0x00003007ff107984 */ /* 0x000ee20008000c00 */
[----:B0-----:R-:W-:-:S02]  /*15a0*/  R2UR UR18, R7 ;  /* 0x00000000071272ca */ /* 0x001fc400000e0000 */
[----:B------:R-:W-:Y:S02]  /*15b0*/  R2UR UR17, R6 ;  /* 0x00000000061172ca */ /* 0x000fe400000e0000 */
[----:B------:R-:W-:Y:S02]  /*15c0*/  R2UR UR16, R5 ;  /* 0x00000000051072ca */ /* 0x000fe400000e0000 */
[----:B------:R-:W-:Y:S02]  /*15d0*/  R2UR UR15, R4 ;  /* 0x00000000040f72ca */ /* 0x000fe400000e0000 */
[----:B-1----:R-:W-:Y:S02]  /*15e0*/  R2UR UR22, R11 ;  /* 0x000000000b1672ca */ /* 0x002fe400000e0000 */
[----:B------:R-:W-:Y:S02]  /*15f0*/  R2UR UR21, R10 ;  /* 0x000000000a1572ca */ /* 0x000fe400000e0000 */
[----:B------:R-:W-:-:S02]  /*1600*/  R2UR UR20, R9 ;  /* 0x00000000091472ca */ /* 0x000fc400000e0000 */
[----:B------:R-:W-:Y:S02]  /*1610*/  R2UR UR19, R8 ;  /* 0x00000000081372ca */ /* 0x000fe400000e0000 */
[----:B--2---:R-:W-:Y:S02]  /*1620*/  R2UR UR26, R15 ;  /* 0x000000000f1a72ca */ /* 0x004fe400000e0000 */
[----:B------:R-:W-:Y:S02]  /*1630*/  R2UR UR25, R14 ;  /* 0x000000000e1972ca */ /* 0x000fe400000e0000 */
[----:B------:R-:W-:Y:S02]  /*1640*/  R2UR UR24, R13 ;  /* 0x000000000d1872ca */ /* 0x000fe400000e0000 */
[----:B------:R-:W-:Y:S02]  /*1650*/  R2UR UR23, R12 ;  /* 0x000000000c1772ca */ /* 0x000fe400000e0000 */
[----:B---3--:R-:W-:-:S02]  /*1660*/  R2UR UR30, R19 ;  /* 0x00000000131e72ca */ /* 0x008fc400000e0000 */
[----:B------:R-:W-:Y:S02]  /*1670*/  R2UR UR29, R18 ;  /* 0x00000000121d72ca */ /* 0x000fe400000e0000 */
[----:B------:R-:W-:Y:S02]  /*1680*/  R2UR UR28, R17 ;  /* 0x00000000111c72ca */ /* 0x000fe400000e0000 */
[----:B------:R-:W-:-:S15]  /*1690*/  R2UR UR27, R16 ;  /* 0x00000000101b72ca */ /* 0x000fde00000e0000 */
.L_x_3:
[----:B------:R-:W-:-:S04]  /*16a0*/  UIMAD UR7, UR6, 0xc40, UR8 ;  /* 0x00000c40060778a4 */ /* 0x000fc8000f8e0208 */
[----:B------:R-:W-:-:S09]  /*16b0*/  ULEA UR7, UR7, UR33, 0x2 ;  /* 0x0000002107077291 */ /* 0x000fd2000f8e10ff */
[----:B-1----:R-:W2:Y:S04]  /*16c0*/  LDL R11, [UR7] ;  /* 0x00000007ff0b7983 */ /* 0x002ea80008100800 */
[----:B------:R-:W3:Y:S04]  /*16d0*/  LDL R13, [UR7+0x4] ;  /* 0x00000407ff0d7983 */ /* 0x000ee80008100800 */
[----:B------:R-:W4:Y:S04]  /*16e0*/  LDL R33, [UR7+0x10] ;  /* 0x00001007ff217983 */ /* 0x000f280008100800 */
[----:B------:R-:W5:Y:S04]  /*16f0*/  LDL R39, [UR7+0x8] ;  /* 0x00000807ff277983 */ /* 0x000f680008100800 */
        /* <DEDUP_REMOVED lines=11> */
[----:B------:R-:W5:Y:S01]  /*17b0*/  LDL R36, [UR7+0x3c] ;  /* 0x00003c07ff247983 */ /* 0x000f620008100800 */
[----:B------:R-:W-:-:S03]  /*17c0*/  UIMAD UR6, UR6, 0xc4, UR14 ;  /* 0x000000c4060678a4 */ /* 0x000fc6000f8e020e */
[----:B------:R-:W5:Y:S01]  /*17d0*/  LDL R6, [UR7+0x80] ;  /* 0x00008007ff067983 */ /* 0x000f620008100800 */
[----:B------:R-:W-:-:S03]  /*17e0*/  ULEA UR10, UR32, UR31, 0x18 ;  /* 0x0000001f200a7291 */ /* 0x000fc6000f8ec0ff */
[----:B------:R-:W5:Y:S01]  /*17f0*/  LDL R24, [UR7+0x88] ;  /* 0x00008807ff187983 */ /* 0x000f620008100800 */
[----:B------:R-:W-:-:S03]  /*1800*/  ULEA UR6, UR6, UR10, 0x2 ;  /* 0x0000000a06067291 */ /* 0x000fc6000f8e10ff */
[----:B------:R-:W5:Y:S04]  /*1810*/  LDL R20, [UR7+0x84] ;  /* 0x00008407ff147983 */ /* 0x000f680008100800 */
[----:B------:R-:W5:Y:S04]  /*1820*/  LDL R5, [UR7+0x98] ;  /* 0x00009807ff057983 */ /* 0x000f680008100800 */
[----:B------:R-:W2:Y:S04]  /*1830*/  LDS R38, [UR6] ;  /* 0x00000006ff267984 */ /* 0x000ea80008000800 */
        /* <DEDUP_REMOVED lines=16> */
[----:B--2---:R-:W-:-:S03]  /*1940*/  FFMA R37, R38, UR15, R11 ;  /* 0x0000000f26257c23 */ /* 0x004fc6000800000b */
[----:B------:R-:W2:Y:S01]  /*1950*/  LDL R11, [UR7+0x10c] ;  /* 0x00010c07ff0b7983 */ /* 0x000ea20008100800 */
[----:B---3--:R-:W-:-:S03]  /*1960*/  FFMA R40, R38, UR16, R13 ;  /* 0x0000001026287c23 */ /* 0x008fc6000800000d */
[----:B------:R-:W3:Y:S01]  /*1970*/  LDL R13, [UR7+0x110] ;  /* 0x00011007ff0d7983 */ /* 0x000ee20008100800 */
[C---:B----4-:R-:W-:Y:S01]  /*1980*/  FFMA R33, R38.reuse, UR19, R33 ;  /* 0x0000001326217c23 */ /* 0x050fe20008000021 */
[C---:B-----5:R-:W-:Y:S02]  /*1990*/  FFMA R42, R38.reuse, UR17, R39 ;  /* 0x00000011262a7c23 */ /* 0x060fe40008000027 */
[----:B------:R-:W4:Y:S04]  /*19a0*/  LDL R39, [UR7+0x118] ;  /* 0x00011807ff277983 */ /* 0x000f280008100800 */
[----:B------:R0:W-:Y:S04]  /*19b0*/  STL [UR7], R37 ;  /* 0x00000025ff007987 */ /* 0x0001e80008100807 */
[----:B------:R1:W-:Y:S04]  /*19c0*/  STL [UR7+0x10], R33 ;  /* 0x00001021ff007987 */ /* 0x0003e80008100807 */
[----:B0-----:R-:W5:Y:S04]  /*19d0*/  LDL R37, [UR7+0x11c] ;  /* 0x00011c07ff257983 */ /* 0x001f680008100800 */
[----:B-1----:R-:W5:Y:S01]  /*19e0*/  LDL R33, [UR7+0x120] ;  /* 0x00012007ff217983 */ /* 0x002f620008100800 */
[----:B------:R-:W-:-:S03]  /*19f0*/  FFMA R44, R38, UR18, R35 ;  /* 0x00000012262c7c23 */ /* 0x000fc60008000023 */
[----:B------:R-:W5:Y:S01]  /*1a00*/  LDL R35, [UR7+0x124] ;  /* 0x00012407ff237983 */ /* 0x000f620008100800 */
[----:B------:R-:W-:-:S03]  /*1a10*/  FFMA R17, R38, UR20, R17 ;  /* 0x0000001426117c23 */ /* 0x000fc60008000011 */
[----:B------:R0:W-:Y:S04]  /*1a20*/  STL [UR7+0x4], R40 ;  /* 0x00000428ff007987 */ /* 0x0001e80008100807 */
[----:B------:R1:W-:Y:S01]  /*1a30*/  STL [UR7+0x8], R42 ;  /* 0x0000082aff007987 */ /* 0x0003e20008100807 */
[----:B0-----:R-:W-:-:S03]  /*1a40*/  FFMA R40, R38, UR21, R7 ;  /* 0x0000001526287c23 */ /* 0x001fc60008000007 */
[----:B------:R-:W5:Y:S01]  /*1a50*/  LDL R7, [UR7+0x12c] ;  /* 0x00012c07ff077983 */ /* 0x000f620008100800 */
[----:B-1----:R-:W-:-:S03]  /*1a60*/  FFMA R42, R38, UR22, R15 ;  /* 0x00000016262a7c23 */ /* 0x002fc6000800000f */
[----:B------:R-:W5:Y:S04]  /*1a70*/  LDL R15, [UR7+0x130] ;  /* 0x00013007ff0f7983 */ /* 0x000f680008100800 */
[----:B------:R0:W-:Y:S04]  /*1a80*/  STL [UR7+0x14], R17 ;  /* 0x00001411ff007987 */ /* 0x0001e80008100807 */
[----:B0-----:R-:W5:Y:S01]  /*1a90*/  LDL R17, [UR7+0x128] ;  /* 0x00012807ff117983 */ /* 0x001f620008100800 */
[C---:B------:R-:W-:Y:S01]  /*1aa0*/  FFMA R14, R38.reuse, UR25, R14 ;  /* 0x00000019260e7c23 */ /* 0x040fe2000800000e */
[----:B------:R-:W-:-:S04]  /*1ab0*/  FFMA R8, R38, UR24, R8 ;  /* 0x0000001826087c23 */ /* 0x000fc80008000008 */
[----:B------:R0:W-:Y:S04]  /*1ac0*/  STL [UR7+0x28], R14 ;  /* 0x0000280eff007987 */ /* 0x0001e80008100807 */
[----:B------:R1:W-:Y:S04]  /*1ad0*/  STL [UR7+0x24], R8 ;  /* 0x00002408ff007987 */ /* 0x0003e80008100807 */
[----:B0-----:R-:W5:Y:S01]  /*1ae0*/  LDL R14, [UR7+0x13c] ;  /* 0x00013c07ff0e7983 */ /* 0x001f620008100800 */
[----:B------:R-:W-:-:S03]  /*1af0*/  FFMA R22, R38, UR29, R22 ;  /* 0x0000001d26167c23 */ /* 0x000fc60008000016 */
[----:B------:R0:W-:Y:S04]  /*1b00*/  STL [UR7+0xc], R44 ;  /* 0x00000c2cff007987 */ /* 0x0001e80008100807 */
[----:B-1----:R-:W5:Y:S01]  /*1b10*/  LDL R8, [UR7+0x134] ;  /* 0x00013407ff087983 */ /* 0x002f620008100800 */
[----:B0-----:R-:W-:-:S03]  /*1b20*/  FFMA R44, R38, UR23, R9 ;  /* 0x00000017262c7c23 */ /* 0x001fc60008000009 */
[----:B------:R-:W5:Y:S04]  /*1b30*/  LDL R9, [UR7+0x138] ;  /* 0x00013807ff097983 */ /* 0x000f680008100800 */
[----:B------:R0:W-:Y:S04]  /*1b40*/  STL [UR7+0x20], R44 ;  /* 0x0000202cff007987 */ /* 0x0001e80008100807 */
[----:B------:R1:W-:Y:S01]  /*1b50*/  STL [UR7+0x18], R40 ;  /* 0x00001828ff007987 */ /* 0x0003e20008100807 */
[----:B0-----:R-:W-:-:S03]  /*1b60*/  FFMA R44, R38, UR28, R16 ;  /* 0x0000001c262c7c23 */ /* 0x001fc60008000010 */
[----:B------:R0:W-:Y:S01]  /*1b70*/  STL [UR7+0x38], R22 ;  /* 0x00003816ff007987 */ /* 0x0001e20008100807 */
[----:B-1----:R-:W-:-:S03]  /*1b80*/  FFMA R40, R38, UR26, R4 ;  /* 0x0000001a26287c23 */ /* 0x002fc60008000004 */
[----:B------:R-:W5:Y:S04]  /*1b90*/  LDL R16, [UR7+0x188] ;  /* 0x00018807ff107983 */ /* 0x000f680008100800 */
[----:B0-----:R-:W5:Y:S04]  /*1ba0*/  LDL R22, [UR7+0x18c] ;  /* 0x00018c07ff167983 */ /* 0x001f680008100800 */
[----:B------:R0:W-:Y:S04]  /*1bb0*/  STL [UR7+0x1c], R42 ;  /* 0x00001c2aff007987 */ /* 0x0001e80008100807 */
[----:B------:R-:W5:Y:S01]  /*1bc0*/  LDL R4, [UR7+0x180] ;  /* 0x00018007ff047983 */ /* 0x000f620008100800 */
[----:B0-----:R-:W-:-:S03]  /*1bd0*/  FFMA R42, R38, UR27, R10 ;  /* 0x0000001b262a7c23 */ /* 0x001fc6000800000a */
[----:B------:R-:W5:Y:S01]  /*1be0*/  LDL R10, [UR7+0x184] ;  /* 0x00018407ff0a7983 */ /* 0x000f620008100800 */
[----:B------:R-:W-:-:S03]  /*1bf0*/  FFMA R38, R38, UR30, R36 ;  /* 0x0000001e26267c23 */ /* 0x000fc60008000024 */
[----:B------:R-:W0:Y:S04]  /*1c00*/  LDS R36, [UR6+0x8] ;  /* 0x00000806ff247984 */ /* 0x000e280008000800 */
[----:B------:R0:W-:Y:S04]  /*1c10*/  STL [UR7+0x2c], R40 ;  /* 0x00002c28ff007987 */ /* 0x0001e80008100807 */
[----:B------:R1:W-:Y:S04]  /*1c20*/  STL [UR7+0x34], R44 ;  /* 0x0000342cff007987 */ /* 0x0003e80008100807 */
[----:B------:R1:W-:Y:S01]  /*1c30*/  STL [UR7+0x30], R42 ;  /* 0x0000302aff007987 */ /* 0x0003e20008100807 */
[C---:B0-----:R-:W-:Y:S01]  /*1c40*/  FFMA R40, R36.reuse, UR15, R6 ;  /* 0x0000000f24287c23 */ /* 0x041fe20008000006 */
[----:B-1----:R-:W-:-:S02]  /*1c50*/  FFMA R44, R36, UR17, R24 ;  /* 0x00000011242c7c23 */ /* 0x002fc40008000018 */
[----:B------:R-:W5:Y:S04]  /*1c60*/  LDL R6, [UR7+0x190] ;  /* 0x00019007ff067983 */ /* 0x000f680008100800 */
[----:B------:R-:W5:Y:S01]  /*1c70*/  LDL R24, [UR7+0x194] ;  /* 0x00019407ff187983 */ /* 0x000f620008100800 */
[----:B------:R-:W-:-:S03]  /*1c80*/  FFMA R42, R36, UR16, R20 ;  /* 0x00000010242a7c23 */ /* 0x000fc60008000014 */
[----:B------:R-:W0:Y:S01]  /*1c90*/  LDS R20, [UR6+0x10] ;  /* 0x00001006ff147984 */ /* 0x000e220008000800 */
[----:B------:R-:W-:-:S03]  /*1ca0*/  FFMA R34, R36, UR18, R34 ;  /* 0x0000001224227c23 */ /* 0x000fc60008000022 */
[----:B------:R1:W-:Y:S04]  /*1cb0*/  STL [UR7+0x80], R40 ;  /* 0x00008028ff007987 */ /* 0x0003e80008100807 */
[----:B------:R1:W-:Y:S02]  /*1cc0*/  STL [UR7+0x3c], R38 ;  /* 0x00003c26ff007987 */ /* 0x0003e40008100807 */
[C---:B-1----:R-:W-:Y:S02]  /*1cd0*/  FFMA R40, R36.reuse, UR21, R5 ;  /* 0x0000001524287c23 */ /* 0x042fe40008000005 */
[----:B------:R-:W5:Y:S01]  /*1ce0*/  LDL R5, [UR7+0x198] ;  /* 0x00019807ff057983 */ /* 0x000f620008100800 */
[----:B------:R-:W-:-:S03]  /*1cf0*/  FFMA R28, R36, UR28, R28 ;  /* 0x0000001c241c7c23 */ /* 0x000fc6000800001c */
[----:B------:R-:W5:Y:S01]  /*1d00*/  LDL R38, [UR7+0x19c] ;  /* 0x00019c07ff267983 */ /* 0x000f620008100800 */
[C---:B------:R-:W-:Y:S01]  /*1d10*/  FFMA R30, R36.reuse, UR20, R30 ;  /* 0x00000014241e7c23 */ /* 0x040fe2000800001e */
[C---:B------:R-:W-:Y:S02]  /*1d20*/  FFMA R32, R36.reuse, UR19, R32 ;  /* 0x0000001324207c23 */ /* 0x040fe40008000020 */
[----:B------:R1:W-:Y:S04]  /*1d30*/  STL [UR7+0x8c], R34 ;  /* 0x00008c22ff007987 */ /* 0x0003e80008100807 */
[----:B------:R1:W-:Y:S02]  /*1d40*/  STL [UR7+0x84], R42 ;  /* 0x0000842aff007987 */ /* 0x0003e40008100807 */
[----:B-1----:R-:W-:-:S02]  /*1d50*/  FFMA R34, R36, UR22, R12 ;  /* 0x0000001624227c23 */ /* 0x002fc4000800000c */
[----:B------:R1:W-:Y:S01]  /*1d60*/  STL [UR7+0x88], R44 ;  /* 0x0000882cff007987 */ /* 0x0003e20008100807 */
[----:B------:R-:W-:-:S03]  /*1d70*/  FFMA R42, R36, UR23, R18 ;  /* 0x00000017242a7c23 */ /* 0x000fc60008000012 */
[----:B------:R-:W5:Y:S01]  /*1d80*/  LDL R12, [UR7+0x1a0] ;  /* 0x0001a007ff0c7983 */ /* 0x000f620008100800 */
[----:B-1----:R-:W-:-:S03]  /*1d90*/  FFMA R44, R36, UR24, R26 ;  /* 0x00000018242c7c23 */ /* 0x002fc6000800001a */
[----:B------:R-:W5:Y:S04]  /*1da0*/  LDL R18, [UR7+0x1a4] ;  /* 0x0001a407ff127983 */ /* 0x000f680008100800 */
[----:B------:R1:W-:Y:S04]  /*1db0*/  STL [UR7+0x98], R40 ;  /* 0x00009828ff007987 */ /* 0x0003e80008100807 */
[----:B------:R-:W5:Y:S04]  /*1dc0*/  LDL R26, [UR7+0x1a8] ;  /* 0x0001a807ff1a7983 */ /* 0x000f680008100800 */
[----:B------:R0:W-:Y:S01]  /*1dd0*/  STL [UR7+0xb4], R28 ;  /* 0x0000b41cff007987 */ /* 0x0001e20008100807 */
[----:B-1----:R-:W-:-:S03]  /*1de0*/  FFMA R40, R36, UR25, R29 ;  /* 0x0000001924287c23 */ /* 0x002fc6000800001d */
[----:B------:R1:W-:Y:S04]  /*1df0*/  STL [UR7+0x94], R30 ;  /* 0x0000941eff007987 */ /* 0x0003e80008100807 */
[----:B0-----:R-:W5:Y:S04]  /*1e00*/  LDL R28, [UR7+0x1ac] ;  /* 0x0001ac07ff1c7983 */ /* 0x001f680008100800 */
[----:B------:R-:W5:Y:S04]  /*1e10*/  LDL R29, [UR7+0x1b0] ;  /* 0x0001b007ff1d7983 */ /* 0x000f680008100800 */
[----:B------:R0:W-:Y:S04]  /*1e20*/  STL [UR7+0x90], R32 ;  /* 0x00009020ff007987 */ /* 0x0001e80008100807 */
[----:B-1----:R-:W5:Y:S04]  /*1e30*/  LDL R30, [UR7+0x1b4] ;  /* 0x0001b407ff1e7983 */ /* 0x002f680008100800 */
[----:B------:R1:W-:Y:S04]  /*1e40*/  STL [UR7+0x9c], R34 ;  /* 0x00009c22ff007987 */ /* 0x0003e80008100807 */
[----:B0-----:R-:W5:Y:S04]  /*1e50*/  LDL R32, [UR7+0x1b8] ;  /* 0x0001b807ff207983 */ /* 0x001f680008100800 */
[----:B-1----:R-:W5:Y:S01]  /*1e60*/  LDL R34, [UR7+0x1bc] ;  /* 0x0001bc07ff227983 */ /* 0x002f620008100800 */
[C---:B------:R-:W-:Y:S01]  /*1e70*/  FFMA R43, R36.reuse, UR26, R43 ;  /* 0x0000001a242b7c23 */ /* 0x040fe2000800002b */
[----:B------:R-:W-:-:S02]  /*1e80*/  FFMA R45, R36, UR27, R45 ;  /* 0x0000001b242d7c23 */ /* 0x000fc4000800002d */
[----:B------:R0:W-:Y:S04]  /*1e90*/  STL [UR7+0xa0], R42 ;  /* 0x0000a02aff007987 */ /* 0x0001e80008100807 */
[----:B------:R1:W-:Y:S01]  /*1ea0*/  STL [UR7+0xa8], R40 ;  /* 0x0000a828ff007987 */ /* 0x0003e20008100807 */
[C---:B0-----:R-:W-:Y:S01]  /*1eb0*/  FFMA R42, R36.reuse, UR29, R19 ;  /* 0x0000001d242a7c23 */ /* 0x041fe20008000013 */
[----:B------:R-:W-:Y:S02]  /*1ec0*/  FFMA R36, R36, UR30, R21 ;  /* 0x0000001e24247c23 */ /* 0x000fe40008000015 */
[----:B------:R-:W5:Y:S01]  /*1ed0*/  LDL R19, [UR7+0x200] ;  /* 0x00020007ff137983 */ /* 0x000f620008100800 */
[----:B-1----:R-:W-:-:S03]  /*1ee0*/  FFMA R40, R20, UR15, R23 ;  /* 0x0000000f14287c23 */ /* 0x002fc60008000017 */
[----:B------:R0:W-:Y:S04]  /*1ef0*/  STL [UR7+0xac], R43 ;  /* 0x0000ac2bff007987 */ /* 0x0001e80008100807 */
[----:B------:R-:W5:Y:S04]  /*1f00*/  LDL R21, [UR7+0x204] ;  /* 0x00020407ff157983 */ /* 0x000f680008100800 */
[----:B------:R1:W-:Y:S01]  /*1f10*/  STL [UR7+0xa4], R44 ;  /* 0x0000a42cff007987 */ /* 0x0003e20008100807 */
[----:B0-----:R-:W-:-:S03]  /*1f20*/  FFMA R43, R20, UR16, R25 ;  /* 0x00000010142b7c23 */ /* 0x001fc60008000019 */
[----:B------:R-:W5:Y:S04]  /*1f30*/  LDL R23, [UR7+0x208] ;  /* 0x00020807ff177983 */ /* 0x000f680008100800 */
[----:B------:R-:W5:Y:S01]  /*1f40*/  LDL R25, [UR7+0x20c] ;  /* 0x00020c07ff197983 */ /* 0x000f620008100800 */
[----:B-1----:R-:W-:-:S03]  /*1f50*/  FFMA R44, R20, UR17, R27 ;  /* 0x00000011142c7c23 */ /* 0x002fc6000800001b */
[----:B------:R2:W-:Y:S04]  /*1f60*/  STL [UR7+0xb8], R42 ;  /* 0x0000b82aff007987 */ /* 0x0005e80008100807 */
[----:B------:R-:W5:Y:S04]  /*1f70*/  LDL R27, [UR7+0x210] ;  /* 0x00021007ff1b7983 */ /* 0x000f680008100800 */
[----:B------:R3:W-:Y:S01]  /*1f80*/  STL [UR7+0xbc], R36 ;  /* 0x0000bc24ff007987 */ /* 0x0007e20008100807 */
[----:B--2---:R-:W-:-:S03]  /*1f90*/  FFMA R42, R20, UR18, R11 ;  /* 0x00000012142a7c23 */ /* 0x004fc6000800000b */
[----:B------:R-:W2:Y:S01]  /*1fa0*/  LDL R11, [UR7+0x214] ;  /* 0x00021407ff0b7983 */ /* 0x000ea20008100800 */
[----:B---3--:R-:W-:-:S03]  /*1fb0*/  FFMA R36, R20, UR19, R13 ;  /* 0x0000001314247c23 */ /* 0x008fc6000800000d */
[----:B------:R-:W3:Y:S01]  /*1fc0*/  LDL R13, [UR7+0x218] ;  /* 0x00021807ff0d7983 */ /* 0x000ee20008100800 */
[----:B----4-:R-:W-:-:S03]  /*1fd0*/  FFMA R39, R20, UR21, R39 ;  /* 0x0000001514277c23 */ /* 0x010fc60008000027 */
[----:B------:R0:W-:Y:S04]  /*1fe0*/  STL [UR7+0x100], R40 ;  /* 0x00010028ff007987 */ /* 0x0001e80008100807 */
[----:B------:R1:W-:Y:S01]  /*1ff0*/  STL [UR7+0xb0], R45 ;  /* 0x0000b02dff007987 */ /* 0x0003e20008100807 */
[----:B0-----:R-:W-:-:S03]  /*2000*/  FFMA R40, R20, UR20, R31 ;  /* 0x0000001414287c23 */ /* 0x001fc6000800001f */
[----:B------:R0:W-:Y:S04]  /*2010*/  STL [UR7+0x104], R43 ;  /* 0x0001042bff007987 */ /* 0x0001e80008100807 */
[----:B------:R-:W4:Y:S04]  /*2020*/  LDL R31, [UR7+0x21c] ;  /* 0x00021c07ff1f7983 */ /* 0x000f280008100800 */
[----:B-1----:R-:W4:Y:S01]  /*2030*/  LDL R45, [UR7+0x220] ;  /* 0x00022007ff2d7983 */ /* 0x002f220008100800 */
[----:B-----5:R-:W-:-:S03]  /*2040*/  FFMA R33, R20, UR23, R33 ;  /* 0x0000001714217c23 */ /* 0x020fc60008000021 */
[----:B0-----:R-:W5:Y:S04]  /*2050*/  LDL R43, [UR7+0x224] ;  /* 0x00022407ff2b7983 */ /* 0x001f680008100800 */
[----:B------:R0:W-:Y:S04]  /*2060*/  STL [UR7+0x108], R44 ;  /* 0x0001082cff007987 */ /* 0x0001e80008100807 */
[----:B------:R1:W-:Y:S01]  /*2070*/  STL [UR7+0x118], R39 ;  /* 0x00011827ff007987 */ /* 0x0003e20008100807 */
[----:B0-----:R-:W-:-:S03]  /*2080*/  FFMA R44, R20, UR22, R37 ;  /* 0x00000016142c7c23 */ /* 0x001fc60008000025 */
[----:B------:R-:W5:Y:S04]  /*2090*/  LDL R37, [UR7+0x228] ;  /* 0x00022807ff257983 */ /* 0x000f680008100800 */
[----:B-1----:R-:W5:Y:S04]  /*20a0*/  LDL R39, [UR7+0x22c] ;  /* 0x00022c07ff277983 */ /* 0x002f680008100800 */
[----:B------:R0:W-:Y:S04]  /*20b0*/  STL [UR7+0x10c], R42 ;  /* 0x00010c2aff007987 */ /* 0x0001e80008100807 */
[----:B------:R1:W-:Y:S01]  /*20c0*/  STL [UR7+0x120], R33 ;  /* 0x00012021ff007987 */ /* 0x0003e20008100807 */
[----:B0-----:R-:W-:-:S03]  /*20d0*/  FFMA R42, R20, UR24, R35 ;  /* 0x00000018142a7c23 */ /* 0x001fc60008000023 */
[----:B------:R-:W5:Y:S04]  /*20e0*/  LDL R35, [UR7+0x234] ;  /* 0x00023407ff237983 */ /* 0x000f680008100800 */
[----:B-1----:R-:W5:Y:S04]  /*20f0*/  LDL R33, [UR7+0x230] ;  /* 0x00023007ff217983 */ /* 0x002f680008100800 */
[----:B------:R-:W-:Y:S04]  /*2100*/  STL [UR7+0x110], R36 ;  /* 0x00011024ff007987 */ /* 0x000fe80008100807 */
[----:B------:R0:W-:Y:S04]  /*2110*/  STL [UR7+0x11c], R44 ;  /* 0x00011c2cff007987 */ /* 0x0001e80008100807 */
[----:B------:R-:W1:Y:S01]  /*2120*/  LDS R36, [UR6+0x18] ;  /* 0x00001806ff247984 */ /* 0x000e620008000800 */
[C---:B0-----:R-:W-:Y:S01]  /*2130*/  FFMA R44, R20.reuse, UR26, R7 ;  /* 0x0000001a142c7c23 */ /* 0x041fe20008000007 */
[----:B------:R-:W-:-:S02]  /*2140*/  FFMA R7, R20, UR27, R15 ;  /* 0x0000001b14077c23 */ /* 0x000fc4000800000f */
[----:B------:R-:W5:Y:S04]  /*2150*/  LDL R15, [UR7+0x238] ;  /* 0x00023807ff0f7983 */ /* 0x000f680008100800 */
[----:B------:R0:W-:Y:S04]  /*2160*/  STL [UR7+0x114], R40 ;  /* 0x00011428ff007987 */ /* 0x0001e80008100807 */
[----:B------:R0:W-:Y:S02]  /*2170*/  STL [UR7+0x130], R7 ;  /* 0x00013007ff007987 */ /* 0x0001e40008100807 */
[----:B0-----:R-:W-:-:S02]  /*2180*/  FFMA R40, R20, UR25, R17 ;  /* 0x0000001914287c23 */ /* 0x001fc40008000011 */
[----:B------:R-:W5:Y:S04]  /*2190*/  LDL R17, [UR7+0x23c] ;  /* 0x00023c07ff117983 */ /* 0x000f680008100800 */
[----:B------:R-:W5:Y:S01]  /*21a0*/  LDL R7, [UR7+0x280] ;  /* 0x00028007ff077983 */ /* 0x000f620008100800 */
[----:B------:R-:W-:-:S03]  /*21b0*/  FFMA R14, R20, UR30, R14 ;  /* 0x0000001e140e7c23 */ /* 0x000fc6000800000e */
[----:B------:R0:W-:Y:S04]  /*21c0*/  STL [UR7+0x124], R42 ;  /* 0x0001242aff007987 */ /* 0x0001e80008100807 */
[----:B------:R1:W-:Y:S01]  /*21d0*/  STL [UR7+0x128], R40 ;  /* 0x00012828ff007987 */ /* 0x0003e20008100807 */
[----:B0-----:R-:W-:-:S03]  /*21e0*/  FFMA R42, R20, UR28, R8 ;  /* 0x0000001c142a7c23 */ /* 0x001fc60008000008 */
[----:B------:R-:W5:Y:S01]  /*21f0*/  LDL R8, [UR7+0x284] ;  /* 0x00028407ff087983 */ /* 0x000f620008100800 */
[----:B-1----:R-:W-:-:S03]  /*2200*/  FFMA R40, R20, UR29, R9 ;  /* 0x0000001d14287c23 */ /* 0x002fc60008000009 */
[----:B------:R0:W-:Y:S04]  /*2210*/  STL [UR7+0x13c], R14 ;  /* 0x00013c0eff007987 */ /* 0x0001e80008100807 */
[----:B------:R-:W5:Y:S04]  /*2220*/  LDL R9, [UR7+0x288] ;  /* 0x00028807ff097983 */ /* 0x000f680008100800 */
[----:B0-----:R-:W5:Y:S01]  /*2230*/  LDL R14, [UR7+0x28c] ;  /* 0x00028c07ff0e7983 */ /* 0x001f620008100800 */
        /* <DEDUP_REMOVED lines=10> */
[----:B------:R1:W-:Y:S04]  /*22e0*/  STL [UR7+0x18c], R22 ;  /* 0x00018c16ff007987 */ /* 0x0003e80008100807 */
[----:B0-----:R-:W5:Y:S04]  /*22f0*/  LDL R16, [UR7+0x29c] ;  /* 0x00029c07ff107983 */ /* 0x001f680008100800 */
[----:B-1----:R-:W5:Y:S04]  /*2300*/  LDL R22, [UR7+0x2a0] ;  /* 0x0002a007ff167983 */ /* 0x002f680008100800 */
[----:B------:R0:W-:Y:S04]  /*2310*/  STL [UR7+0x138], R40 ;  /* 0x00013828ff007987 */ /* 0x0001e80008100807 */
[----:B------:R1:W-:Y:S01]  /*2320*/  STL [UR7+0x180], R44 ;  /* 0x0001802cff007987 */ /* 0x0003e20008100807 */
[----:B0-----:R-:W-:-:S03]  /*2330*/  FFMA R40, R36, UR19, R6 ;  /* 0x0000001324287c23 */ /* 0x001fc60008000006 */
[----:B------:R0:W-:Y:S01]  /*2340*/  STL [UR7+0x184], R42 ;  /* 0x0001842aff007987 */ /* 0x0001e20008100807 */
[----:B-1----:R-:W-:-:S03]  /*2350*/  FFMA R44, R36, UR20, R24 ;  /* 0x00000014242c7c23 */ /* 0x002fc60008000018 */
[----:B------:R1:W-:Y:S04]  /*2360*/  STL [UR7+0x190], R40 ;  /* 0x00019028ff007987 */ /* 0x0003e80008100807 */
[----:B------:R1:W-:Y:S04]  /*2370*/  STL [UR7+0x194], R44 ;  /* 0x0001942cff007987 */ /* 0x0003e80008100807 */
[----:B------:R-:W5:Y:S04]  /*2380*/  LDL R24, [UR7+0x2a4] ;  /* 0x0002a407ff187983 */ /* 0x000f680008100800 */
[----:B------:R-:W1:Y:S01]  /*2390*/  LDS R6, [UR6+0x20] ;  /* 0x00002006ff067984 */ /* 0x000e620008000800 */
[C---:B0-----:R-:W-:Y:S01]  /*23a0*/  FFMA R42, R36.reuse, UR21, R5 ;  /* 0x00000015242a7c23 */ /* 0x041fe20008000005 */
[C---:B------:R-:W-:Y:S01]  /*23b0*/  FFMA R38, R36.reuse, UR22, R38 ;  /* 0x0000001624267c23 */ /* 0x040fe20008000026 */
[----:B------:R-:W-:-:S03]  /*23c0*/  FFMA R12, R36, UR23, R12 ;  /* 0x00000017240c7c23 */ /* 0x000fc6000800000c */
[----:B------:R0:W-:Y:S04]  /*23d0*/  STL [UR7+0x198], R42 ;  /* 0x0001982aff007987 */ /* 0x0001e80008100807 */
[----:B------:R0:W-:Y:S01]  /*23e0*/  STL [UR7+0x19c], R38 ;  /* 0x00019c26ff007987 */ /* 0x0001e20008100807 */
[----:B------:R-:W-:-:S03]  /*23f0*/  FFMA R18, R36, UR24, R18 ;  /* 0x0000001824127c23 */ /* 0x000fc60008000012 */
[----:B------:R-:W5:Y:S01]  /*2400*/  LDL R5, [UR7+0x2a8] ;  /* 0x0002a807ff057983 */ /* 0x000f620008100800 */
[----:B------:R-:W-:-:S03]  /*2410*/  FFMA R26, R36, UR25, R26 ;  /* 0x00000019241a7c23 */ /* 0x000fc6000800001a */
[----:B------:R0:W-:Y:S04]  /*2420*/  STL [UR7+0x1a0], R12 ;  /* 0x0001a00cff007987 */ /* 0x0001e80008100807 */
[----:B------:R-:W-:Y:S01]  /*2430*/  STL [UR7+0x1a4], R18 ;  /* 0x0001a412ff007987 */ /* 0x000fe20008100807 */
[----:B-1----:R-:W-:-:S03]  /*2440*/  FFMA R40, R36, UR26, R28 ;  /* 0x0000001a24287c23 */ /* 0x002fc6000800001c */
[----:B------:R1:W-:Y:S01]  /*2450*/  STL [UR7+0x1a8], R26 ;  /* 0x0001a81aff007987 */ /* 0x0003e20008100807 */
[----:B------:R-:W-:-:S03]  /*2460*/  FFMA R44, R36, UR27, R29 ;  /* 0x0000001b242c7c23 */ /* 0x000fc6000800001d */
[----:B------:R-:W-:Y:S01]  /*2470*/  STL [UR7+0x1ac], R40 ;  /* 0x0001ac28ff007987 */ /* 0x000fe20008100807 */
[----:B0-----:R-:W-:-:S03]  /*2480*/  FFMA R42, R36, UR28, R30 ;  /* 0x0000001c242a7c23 */ /* 0x001fc6000800001e */
[----:B------:R-:W-:Y:S01]  /*2490*/  STL [UR7+0x1b0], R44 ;  /* 0x0001b02cff007987 */ /* 0x000fe20008100807 */
[----:B------:R-:W-:-:S03]  /*24a0*/  FFMA R38, R36, UR29, R32 ;  /* 0x0000001d24267c23 */ /* 0x000fc60008000020 */
[----:B------:R-:W-:Y:S01]  /*24b0*/  STL [UR7+0x1b4], R42 ;  /* 0x0001b42aff007987 */ /* 0x000fe20008100807 */
[----:B------:R-:W-:-:S03]  /*24c0*/  FFMA R34, R36, UR30, R34 ;  /* 0x0000001e24227c23 */ /* 0x000fc60008000022 */
[----:B------:R0:W-:Y:S04]  /*24d0*/  STL [UR7+0x1b8], R38 ;  /* 0x0001b826ff007987 */ /* 0x0001e80008100807 */
[----:B------:R0:W-:Y:S04]  /*24e0*/  STL [UR7+0x1bc], R34 ;  /* 0x0001bc22ff007987 */ /* 0x0001e80008100807 */
[----:B------:R-:W5:Y:S04]  /*24f0*/  LDL R12, [UR7+0x2ac] ;  /* 0x0002ac07ff0c7983 */ /* 0x000f680008100800 */
[----:B-1----:R-:W5:Y:S01]  /*2500*/  LDL R26, [UR7+0x2b0] ;  /* 0x0002b007ff1a7983 */ /* 0x002f620008100800 */
[----:B------:R-:W-:-:S03]  /*2510*/  FFMA R36, R6, UR15, R19 ;  /* 0x0000000f06247c23 */ /* 0x000fc60008000013 */
[----:B------:R-:W5:Y:S04]  /*2520*/  LDL R18, [UR7+0x2b4] ;  /* 0x0002b407ff127983 */ /* 0x000f680008100800 */
[----:B------:R-:W5:Y:S01]  /*2530*/  LDL R28, [UR7+0x2b8] ;  /* 0x0002b807ff1c7983 */ /* 0x000f620008100800 */
[----:B------:R-:W-:-:S03]  /*2540*/  FFMA R21, R6, UR16, R21 ;  /* 0x0000001006157c23 */ /* 0x000fc60008000015 */
[----:B------:R-:W5:Y:S04]  /*2550*/  LDL R32, [UR7+0x2bc] ;  /* 0x0002bc07ff207983 */ /* 0x000f680008100800 */
[----:B------:R-:W5:Y:S01]  /*2560*/  LDL R30, [UR7+0x300] ;  /* 0x00030007ff1e7983 */ /* 0x000f620008100800 */
[----:B0-----:R-:W-:-:S03]  /*2570*/  FFMA R38, R6, UR17, R23 ;  /* 0x0000001106267c23 */ /* 0x001fc60008000017 */
[----:B------:R-:W5:Y:S01]  /*2580*/  LDL R29, [UR7+0x304] ;  /* 0x00030407ff1d7983 */ /* 0x000f620008100800 */
[----:B------:R-:W-:-:S03]  /*2590*/  FFMA R34, R6, UR18, R25 ;  /* 0x0000001206227c23 */ /* 0x000fc60008000019 */
[----:B------:R-:W-:Y:S01]  /*25a0*/  STL [UR7+0x200], R36 ;  /* 0x00020024ff007987 */ /* 0x000fe20008100807 */
[----:B------:R-:W-:-:S03]  /*25b0*/  FFMA R40, R6, UR19, R27 ;  /* 0x0000001306287c23 */ /* 0x000fc6000800001b */
[----:B------:R-:W-:Y:S04]  /*25c0*/  STL [UR7+0x204], R21 ;  /* 0x00020415ff007987 */ /* 0x000fe80008100807 */
[----:B------:R-:W-:Y:S01]  /*25d0*/  STL [UR7+0x208], R38 ;  /* 0x00020826ff007987 */ /* 0x000fe20008100807 */
[----:B--2---:R-:W-:-:S03]  /*25e0*/  FFMA R42, R6, UR20, R11 ;  /* 0x00000014062a7c23 */ /* 0x004fc6000800000b */
[----:B------:R-:W-:Y:S01]  /*25f0*/  STL [UR7+0x20c], R34 ;  /* 0x00020c22ff007987 */ /* 0x000fe20008100807 */
[----:B---3--:R-:W-:-:S03]  /*2600*/  FFMA R44, R6, UR21, R13 ;  /* 0x00000015062c7c23 */ /* 0x008fc6000800000d */
[----:B------:R4:W-:Y:S04]  /*2610*/  STL [UR7+0x210], R40 ;  /* 0x00021028ff007987 */ /* 0x0009e80008100807 */
[----:B------:R-:W2:Y:S04]  /*2620*/  LDL R19, [UR7+0x308] ;  /* 0x00030807ff137983 */ /* 0x000ea80008100800 */
[----:B------:R-:W3:Y:S04]  /*2630*/  LDL R23, [UR7+0x30c] ;  /* 0x00030c07ff177983 */ /* 0x000ee80008100800 */
[----:B------:R-:W3:Y:S04]  /*2640*/  LDL R11, [UR7+0x310] ;  /* 0x00031007ff0b7983 */ /* 0x000ee80008100800 */
[----:B------:R-:W3:Y:S04]  /*2650*/  LDL R27, [UR7+0x314] ;  /* 0x00031407ff1b7983 */ /* 0x000ee80008100800 */
[----:B------:R-:W3:Y:S04]  /*2660*/  LDL R25, [UR7+0x318] ;  /* 0x00031807ff197983 */ /* 0x000ee80008100800 */
[----:B------:R0:W-:Y:S04]  /*2670*/  STL [UR7+0x214], R42 ;  /* 0x0002142aff007987 */ /* 0x0001e80008100807 */
[----:B------:R1:W-:Y:S04]  /*2680*/  STL [UR7+0x218], R44 ;  /* 0x0002182cff007987 */ /* 0x0003e80008100807 */
[----:B------:R-:W1:Y:S01]  /*2690*/  LDS R13, [UR6+0x28] ;  /* 0x00002806ff0d7984 */ /* 0x000e620008000800 */
[C---:B----4-:R-:W-:Y:S01]  /*26a0*/  FFMA R40, R6.reuse, UR22, R31 ;  /* 0x0000001606287c23 */ /* 0x050fe2000800001f */
[C---:B------:R-:W-:Y:S01]  /*26b0*/  FFMA R45, R6.reuse, UR23, R45 ;  /* 0x00000017062d7c23 */ /* 0x040fe2000800002d */
[C---:B-----5:R-:W-:Y:S01]  /*26c0*/  FFMA R43, R6.reuse, UR24, R43 ;  /* 0x00000018062b7c23 */ /* 0x060fe2000800002b */
[----:B------:R-:W4:Y:S01]  /*26d0*/  LDL R21, [UR7+0x31c] ;  /* 0x00031c07ff157983 */ /* 0x000f220008100800 */
[----:B0-----:R-:W-:-:S03]  /*26e0*/  FFMA R42, R6, UR25, R37 ;  /* 0x00000019062a7c23 */ /* 0x001fc60008000025 */
[----:B------:R-:W5:Y:S01]  /*26f0*/  LDL R31, [UR7+0x320] ;  /* 0x00032007ff1f7983 */ /* 0x000f620008100800 */
[----:B-1----:R-:W-:-:S03]  /*2700*/  FFMA R44, R6, UR26, R39 ;  /* 0x0000001a062c7c23 */ /* 0x002fc60008000027 */
[----:B------:R-:W-:Y:S04]  /*2710*/  STL [UR7+0x21c], R40 ;  /* 0x00021c28ff007987 */ /* 0x000fe80008100807 */
[----:B------:R0:W-:Y:S04]  /*2720*/  STL [UR7+0x220], R45 ;  /* 0x0002202dff007987 */ /* 0x0001e80008100807 */
[----:B------:R1:W-:Y:S04]  /*2730*/  STL [UR7+0x224], R43 ;  /* 0x0002242bff007987 */ /* 0x0003e80008100807 */
[----:B------:R-:W5:Y:S01]  /*2740*/  LDL R34, [UR7+0x324] ;  /* 0x00032407ff227983 */ /* 0x000f620008100800 */
[----:B0-----:R-:W-:-:S03]  /*2750*/  FFMA R45, R6, UR28, R35 ;  /* 0x0000001c062d7c23 */ /* 0x001fc60008000023 */
[----:B------:R-:W5:Y:S01]  /*2760*/  LDL R36, [UR7+0x328] ;  /* 0x00032807ff247983 */ /* 0x000f620008100800 */
[----:B------:R-:W-:-:S03]  /*2770*/  FFMA R40, R6, UR27, R33 ;  /* 0x0000001b06287c23 */ /* 0x000fc60008000021 */
[----:B------:R-:W5:Y:S04]  /*2780*/  LDL R38, [UR7+0x32c] ;  /* 0x00032c07ff267983 */ /* 0x000f680008100800 */
[----:B------:R0:W-:Y:S04]  /*2790*/  STL [UR7+0x228], R42 ;  /* 0x0002282aff007987 */ /* 0x0001e80008100807 */
[----:B------:R0:W-:Y:S04]  /*27a0*/  STL [UR7+0x22c], R44 ;  /* 0x00022c2cff007987 */ /* 0x0001e80008100807 */
[----:B------:R-:W5:Y:S04]  /*27b0*/  LDL R37, [UR7+0x330] ;  /* 0x00033007ff257983 */ /* 0x000f680008100800 */
[----:B------:R-:W5:Y:S01]  /*27c0*/  LDL R35, [UR7+0x334] ;  /* 0x00033407ff237983 */ /* 0x000f620008100800 */
[----:B-1----:R-:W-:-:S03]  /*27d0*/  FFMA R43, R6, UR29, R15 ;  /* 0x0000001d062b7c23 */ /* 0x002fc6000800000f */
[----:B------:R-:W-:Y:S04]  /*27e0*/  STL [UR7+0x230], R40 ;  /* 0x00023028ff007987 */ /* 0x000fe80008100807 */
[----:B------:R1:W-:Y:S04]  /*27f0*/  STL [UR7+0x234], R45 ;  /* 0x0002342dff007987 */ /* 0x0003e80008100807 */
[----:B------:R-:W5:Y:S04]  /*2800*/  LDL R33, [UR7+0x338] ;  /* 0x00033807ff217983 */ /* 0x000f680008100800 */
[----:B------:R-:W5:Y:S01]  /*2810*/  LDL R39, [UR7+0x33c] ;  /* 0x00033c07ff277983 */ /* 0x000f620008100800 */
[----:B0-----:R-:W-:-:S03]  /*2820*/  FFMA R42, R6, UR30, R17 ;  /* 0x0000001e062a7c23 */ /* 0x001fc60008000011 */
[----:B------:R-:W5:Y:S01]  /*2830*/  LDL R15, [UR7+0x380] ;  /* 0x00038007ff0f7983 */ /* 0x000f620008100800 */
[----:B------:R-:W-:-:S03]  /*2840*/  FFMA R44, R13, UR15, R7 ;  /* 0x0000000f0d2c7c23 */ /* 0x000fc60008000007 */
[----:B------:R0:W-:Y:S04]  /*2850*/  STL [UR7+0x238], R43 ;  /* 0x0002382bff007987 */ /* 0x0001e80008100807 */
[----:B------:R-:W5:Y:S04]  /*2860*/  LDL R6, [UR7+0x384] ;  /* 0x00038407ff067983 */ /* 0x000f680008100800 */
[----:B------:R-:W-:Y:S04]  /*2870*/  STL [UR7+0x23c], R42 ;  /* 0x00023c2aff007987 */ /* 0x000fe80008100807 */
[----:B------:R0:W-:Y:S04]  /*2880*/  STL [UR7+0x280], R44 ;  /* 0x0002802cff007987 */ /* 0x0001e80008100807 */
[----:B------:R-:W5:Y:S04]  /*2890*/  LDL R7, [UR7+0x38c] ;  /* 0x00038c07ff077983 */ /* 0x000f680008100800 */
[----:B------:R-:W5:Y:S01]  /*28a0*/  LDL R17, [UR7+0x388] ;  /* 0x00038807ff117983 */ /* 0x000f620008100800 */
[C---:B-1----:R-:W-:Y:S01]  /*28b0*/  FFMA R45, R13.reuse, UR16, R8 ;  /* 0x000000100d2d7c23 */ /* 0x042fe20008000008 */
[C---:B0-----:R-:W-:Y:S01]  /*28c0*/  FFMA R43, R13.reuse, UR17, R9 ;  /* 0x000000110d2b7c23 */ /* 0x041fe20008000009 */
[C---:B------:R-:W-:Y:S01]  /*28d0*/  FFMA R40, R13.reuse, UR18, R14 ;  /* 0x000000120d287c23 */ /* 0x040fe2000800000e */
[----:B------:R-:W5:Y:S01]  /*28e0*/  LDL R8, [UR7+0x390] ;  /* 0x00039007ff087983 */ /* 0x000f620008100800 */
[----:B------:R-:W-:-:S03]  /*28f0*/  FFMA R20, R13, UR19, R20 ;  /* 0x000000130d147c23 */ /* 0x000fc60008000014 */
[----:B------:R0:W-:Y:S04]  /*2900*/  STL [UR7+0x284], R45 ;  /* 0x0002842dff007987 */ /* 0x0001e80008100807 */
[----:B------:R-:W5:Y:S04]  /*2910*/  LDL R9, [UR7+0x394] ;  /* 0x00039407ff097983 */ /* 0x000f680008100800 */
[----:B------:R-:W5:Y:S01]  /*2920*/  LDL R14, [UR7+0x398] ;  /* 0x00039807ff0e7983 */ /* 0x000f620008100800 */
[----:B------:R-:W-:-:S03]  /*2930*/  FFMA R44, R13, UR20, R4 ;  /* 0x000000140d2c7c23 */ /* 0x000fc60008000004 */
[----:B------:R-:W-:Y:S04]  /*2940*/  STL [UR7+0x288], R43 ;  /* 0x0002882bff007987 */ /* 0x000fe80008100807 */
[----:B------:R1:W-:Y:S01]  /*2950*/  STL [UR7+0x28c], R40 ;  /* 0x00028c28ff007987 */ /* 0x0003e20008100807 */
[----:B0-----:R-:W-:-:S03]  /*2960*/  FFMA R45, R13, UR21, R10 ;  /* 0x000000150d2d7c23 */ /* 0x001fc6000800000a */
[----:B------:R0:W-:Y:S04]  /*2970*/  STL [UR7+0x290], R20 ;  /* 0x00029014ff007987 */ /* 0x0001e80008100807 */
[----:B-1----:R-:W5:Y:S01]  /*2980*/  LDL R40, [UR7+0x39c] ;  /* 0x00039c07ff287983 */ /* 0x002f620008100800 */
[----:B------:R-:W-:-:S03]  /*2990*/  FFMA R16, R13, UR22, R16 ;  /* 0x000000160d107c23 */ /* 0x000fc60008000010 */
[----:B0-----:R-:W5:Y:S01]  /*29a0*/  LDL R20, [UR7+0x3a0] ;  /* 0x0003a007ff147983 */ /* 0x001f620008100800 */
[----:B------:R-:W-:-:S03]  /*29b0*/  FFMA R43, R13, UR23, R22 ;  /* 0x000000170d2b7c23 */ /* 0x000fc60008000016 */
[----:B------:R-:W5:Y:S04]  /*29c0*/  LDL R42, [UR7+0x3a4] ;  /* 0x0003a407ff2a7983 */ /* 0x000f680008100800 */
[----:B------:R-:W-:Y:S04]  /*29d0*/  STL [UR7+0x294], R44 ;  /* 0x0002942cff007987 */ /* 0x000fe80008100807 */
[----:B------:R-:W5:Y:S04]  /*29e0*/  LDL R4, [UR7+0x3a8] ;  /* 0x0003a807ff047983 */ /* 0x000f680008100800 */
[----:B------:R-:W-:Y:S04]  /*29f0*/  STL [UR7+0x298], R45 ;  /* 0x0002982dff007987 */ /* 0x000fe80008100807 */
[----:B------:R0:W-:Y:S04]  /*2a00*/  STL [UR7+0x29c], R16 ;  /* 0x00029c10ff007987 */ /* 0x0001e80008100807 */
[----:B------:R-:W-:Y:S04]  /*2a10*/  STL [UR7+0x2a0], R43 ;  /* 0x0002a02bff007987 */ /* 0x000fe80008100807 */
[----:B------:R-:W5:Y:S04]  /*2a20*/  LDL R10, [UR7+0x3ac] ;  /* 0x0003ac07ff0a7983 */ /* 0x000f680008100800 */
[----:B------:R-:W5:Y:S04]  /*2a30*/  LDL R22, [UR7+0x3b0] ;  /* 0x0003b007ff167983 */ /* 0x000f680008100800 */
[----:B0-----:R-:W5:Y:S01]  /*2a40*/  LDL R16, [UR7+0x3b4] ;  /* 0x0003b407ff107983 */ /* 0x001f620008100800 */
[----:B------:R-:W-:-:S05]  /*2a50*/  FFMA R44, R13, UR24, R24 ;  /* 0x000000180d2c7c23 */ /* 0x000fca0008000018 */
[----:B------:R-:W-:Y:S04]  /*2a60*/  STL [UR7+0x2a4], R44 ;  /* 0x0002a42cff007987 */ /* 0x000fe80008100807 */
[----:B------:R-:W0:Y:S01]  /*2a70*/  LDS R24, [UR6+0x30] ;  /* 0x00003006ff187984 */ /* 0x000e220008000800 */
[----:B------:R-:W-:-:S05]  /*2a80*/  FFMA R5, R13, UR25, R5 ;  /* 0x000000190d057c23 */ /* 0x000fca0008000005 */
[----:B------:R1:W-:Y:S04]  /*2a90*/  STL [UR7+0x2a8], R5 ;  /* 0x0002a805ff007987 */ /* 0x0003e80008100807 */
[----:B-1----:R-:W5:Y:S01]  /*2aa0*/  LDL R5, [UR7+0x3b8] ;  /* 0x0003b807ff057983 */ /* 0x002f620008100800 */
[C---:B------:R-:W-:Y:S01]  /*2ab0*/  FFMA R12, R13.reuse, UR26, R12 ;  /* 0x0000001a0d0c7c23 */ /* 0x040fe2000800000c */
[----:B------:R-:W-:-:S04]  /*2ac0*/  FFMA R26, R13, UR27, R26 ;  /* 0x0000001b0d1a7c23 */ /* 0x000fc8000800001a */
[----:B------:R1:W-:Y:S01]  /*2ad0*/  STL [UR7+0x2ac], R12 ;  /* 0x0002ac0cff007987 */ /* 0x0003e20008100807 */
[----:B------:R-:W-:-:S03]  /*2ae0*/  FFMA R18, R13, UR28, R18 ;  /* 0x0000001c0d127c23 */ /* 0x000fc60008000012 */
[----:B------:R2:W-:Y:S01]  /*2af0*/  STL [UR7+0x2b0], R26 ;  /* 0x0002b01aff007987 */ /* 0x0005e20008100807 */
[----:B------:R-:W-:-:S03]  /*2b00*/  FFMA R28, R13, UR29, R28 ;  /* 0x0000001d0d1c7c23 */ /* 0x000fc6000800001c */
[----:B------:R-:W-:Y:S01]  /*2b10*/  STL [UR7+0x2b4], R18 ;  /* 0x0002b412ff007987 */ /* 0x000fe20008100807 */
[----:B------:R-:W-:-:S03]  /*2b20*/  FFMA R32, R13, UR30, R32 ;  /* 0x0000001e0d207c23 */ /* 0x000fc60008000020 */
[----:B------:R-:W-:Y:S01]  /*2b30*/  STL [UR7+0x2b8], R28 ;  /* 0x0002b81cff007987 */ /* 0x000fe20008100807 */
[----:B0-----:R-:W-:-:S03]  /*2b40*/  FFMA R30, R24, UR15, R30 ;  /* 0x0000000f181e7c23 */ /* 0x001fc6000800001e */
[----:B------:R-:W-:Y:S01]  /*2b50*/  STL [UR7+0x2bc], R32 ;  /* 0x0002bc20ff007987 */ /* 0x000fe20008100807 */
[----:B------:R-:W-:-:S03]  /*2b60*/  FFMA R29, R24, UR16, R29 ;  /* 0x00000010181d7c23 */ /* 0x000fc6000800001d */
[----:B------:R-:W-:Y:S04]  /*2b70*/  STL [UR7+0x300], R30 ;  /* 0x0003001eff007987 */ /* 0x000fe80008100807 */
[----:B------:R4:W-:Y:S04]  /*2b80*/  STL [UR7+0x304], R29 ;  /* 0x0003041dff007987 */ /* 0x0009e80008100807 */
[----:B------:R-:W0:Y:S04]  /*2b90*/  LDS R13, [UR6+0x38] ;  /* 0x00003806ff0d7984 */ /* 0x000e280008000800 */
[----:B-1----:R-:W5:Y:S01]  /*2ba0*/  LDL R12, [UR7+0x3bc] ;  /* 0x0003bc07ff0c7983 */ /* 0x002f620008100800 */
[C---:B--2---:R-:W-:Y:S01]  /*2bb0*/  FFMA R26, R24.reuse, UR17, R19 ;  /* 0x00000011181a7c23 */ /* 0x044fe20008000013 */
[----:B---3--:R-:W-:-:S04]  /*2bc0*/  FFMA R23, R24, UR18, R23 ;  /* 0x0000001218177c23 */ /* 0x008fc80008000017 */
[----:B------:R-:W-:Y:S01]  /*2bd0*/  STL [UR7+0x308], R26 ;  /* 0x0003081aff007987 */ /* 0x000fe20008100807 */
[----:B------:R-:W-:-:S03]  /*2be0*/  FFMA R43, R24, UR19, R11 ;  /* 0x00000013182b7c23 */ /* 0x000fc6000800000b */
[----:B------:R1:W-:Y:S01]  /*2bf0*/  STL [UR7+0x30c], R23 ;  /* 0x00030c17ff007987 */ /* 0x0003e20008100807 */
[----:B------:R-:W-:-:S03]  /*2c00*/  FFMA R27, R24, UR20, R27 ;  /* 0x00000014181b7c23 */ /* 0x000fc6000800001b */
[----:B------:R-:W-:Y:S01]  /*2c10*/  STL [UR7+0x310], R43 ;  /* 0x0003102bff007987 */ /* 0x000fe20008100807 */
[----:B------:R-:W-:-:S03]  /*2c20*/  FFMA R44, R24, UR21, R25 ;  /* 0x00000015182c7c23 */ /* 0x000fc60008000019 */
[----:B------:R2:W-:Y:S04]  /*2c30*/  STL [UR7+0x314], R27 ;  /* 0x0003141bff007987 */ /* 0x0005e80008100807 */
[----:B------:R-:W-:Y:S04]  /*2c40*/  STL [UR7+0x318], R44 ;  /* 0x0003182cff007987 */ /* 0x000fe80008100807 */
[----:B------:R-:W3:Y:S04]  /*2c50*/  LDL R19, [UR7+0x400] ;  /* 0x00040007ff137983 */ /* 0x000ee80008100800 */
[----:B------:R-:W3:Y:S01]  /*2c60*/  LDL R11, [UR7+0x404] ;  /* 0x00040407ff0b7983 */ /* 0x000ee20008100800 */
[----:B----4-:R-:W-:-:S03]  /*2c70*/  FFMA R29, R24, UR22, R21 ;  /* 0x00000016181d7c23 */ /* 0x010fc60008000015 */
[----:B------:R-:W4:Y:S01]  /*2c80*/  LDL R18, [UR7+0x408] ;  /* 0x00040807ff127983 */ /* 0x000f220008100800 */
[----:B-----5:R-:W-:-:S03]  /*2c90*/  FFMA R31, R24, UR23, R31 ;  /* 0x00000017181f7c23 */ /* 0x020fc6000800001f */
[----:B------:R5:W-:Y:S04]  /*2ca0*/  STL [UR7+0x31c], R29 ;  /* 0x00031c1dff007987 */ /* 0x000be80008100807 */
[----:B------:R0:W-:Y:S04]  /*2cb0*/  STL [UR7+0x320], R31 ;  /* 0x0003201fff007987 */ /* 0x0001e80008100807 */
[----:B------:R-:W4:Y:S04]  /*2cc0*/  LDL R25, [UR7+0x40c] ;  /* 0x00040c07ff197983 */ /* 0x000f280008100800 */
[----:B------:R-:W4:Y:S01]  /*2cd0*/  LDL R21, [UR7+0x410] ;  /* 0x00041007ff157983 */ /* 0x000f220008100800 */
[----:B------:R-:W-:-:S03]  /*2ce0*/  FFMA R34, R24, UR24, R34 ;  /* 0x0000001818227c23 */ /* 0x000fc60008000022 */
[----:B-1----:R-:W4:Y:S01]  /*2cf0*/  LDL R23, [UR7+0x414] ;  /* 0x00041407ff177983 */ /* 0x002f220008100800 */
[----:B------:R-:W-:-:S03]  /*2d00*/  FFMA R36, R24, UR25, R36 ;  /* 0x0000001918247c23 */ /* 0x000fc60008000024 */
[----:B------:R-:W4:Y:S01]  /*2d10*/  LDL R28, [UR7+0x418] ;  /* 0x00041807ff1c7983 */ /* 0x000f220008100800 */
[----:B------:R-:W-:-:S03]  /*2d20*/  FFMA R38, R24, UR26, R38 ;  /* 0x0000001a18267c23 */ /* 0x000fc60008000026 */
[----:B--2---:R-:W2:Y:S04]  /*2d30*/  LDL R27, [UR7+0x41c] ;  /* 0x00041c07ff1b7983 */ /* 0x004ea80008100800 */
[----:B------:R-:W-:Y:S04]  /*2d40*/  STL [UR7+0x324], R34 ;  /* 0x00032422ff007987 */ /* 0x000fe80008100807 */
[----:B------:R-:W-:Y:S01]  /*2d50*/  STL [UR7+0x328], R36 ;  /* 0x00032824ff007987 */ /* 0x000fe20008100807 */
[----:B------:R-:W-:-:S03]  /*2d60*/  FFMA R37, R24, UR27, R37 ;  /* 0x0000001b18257c23 */ /* 0x000fc60008000025 */
[----:B------:R1:W-:Y:S01]  /*2d70*/  STL [UR7+0x32c], R38 ;  /* 0x00032c26ff007987 */ /* 0x0003e20008100807 */
[----:B------:R-:W-:-:S03]  /*2d80*/  FFMA R35, R24, UR28, R35 ;  /* 0x0000001c18237c23 */ /* 0x000fc60008000023 */
[----:B------:R-:W2:Y:S04]  /*2d90*/  LDL R26, [UR7+0x420] ;  /* 0x00042007ff1a7983 */ /* 0x000ea80008100800 */
[----:B-----5:R-:W5:Y:S04]  /*2da0*/  LDL R29, [UR7+0x424] ;  /* 0x00042407ff1d7983 */ /* 0x020f680008100800 */
[----:B------:R-:W5:Y:S01]  /*2db0*/  LDL R30, [UR7+0x428] ;  /* 0x00042807ff1e7983 */ /* 0x000f620008100800 */
[----:B------:R-:W-:-:S03]  /*2dc0*/  FFMA R43, R24, UR29, R33 ;  /* 0x0000001d182b7c23 */ /* 0x000fc60008000021 */
[----:B0-----:R-:W5:Y:S01]  /*2dd0*/  LDL R31, [UR7+0x42c] ;  /* 0x00042c07ff1f7983 */ /* 0x001f620008100800 */
[----:B------:R-:W-:-:S03]  /*2de0*/  FFMA R39, R24, UR30, R39 ;  /* 0x0000001e18277c23 */ /* 0x000fc60008000027 */
[----:B------:R0:W-:Y:S01]  /*2df0*/  STL [UR7+0x330], R37 ;  /* 0x00033025ff007987 */ /* 0x0001e20008100807 */
[----:B-1----:R-:W-:-:S03]  /*2e00*/  FFMA R38, R13, UR15, R15 ;  /* 0x0000000f0d267c23 */ /* 0x002fc6000800000f */
[----:B------:R1:W-:Y:S04]  /*2e10*/  STL [UR7+0x334], R35 ;  /* 0x00033423ff007987 */ /* 0x0003e80008100807 */
[----:B------:R-:W5:Y:S04]  /*2e20*/  LDL R34, [UR7+0x430] ;  /* 0x00043007ff227983 */ /* 0x000f680008100800 */
[----:B------:R-:W5:Y:S01]  /*2e30*/  LDL R24, [UR7+0x434] ;  /* 0x00043407ff187983 */ /* 0x000f620008100800 */
[----:B0-----:R-:W-:-:S03]  /*2e40*/  FFMA R37, R13, UR16, R6 ;  /* 0x000000100d257c23 */ /* 0x001fc60008000006 */
[----:B------:R-:W5:Y:S04]  /*2e50*/  LDL R33, [UR7+0x438] ;  /* 0x00043807ff217983 */ /* 0x000f680008100800 */
[----:B------:R-:W5:Y:S04]  /*2e60*/  LDL R32, [UR7+0x43c] ;  /* 0x00043c07ff207983 */ /* 0x000f680008100800 */
[----:B------:R-:W5:Y:S04]  /*2e70*/  LDL R36, [UR7+0x480] ;  /* 0x00048007ff247983 */ /* 0x000f680008100800 */
[----:B------:R-:W-:Y:S04]  /*2e80*/  STL [UR7+0x338], R43 ;  /* 0x0003382bff007987 */ /* 0x000fe80008100807 */
[----:B------:R0:W-:Y:S04]  /*2e90*/  STL [UR7+0x33c], R39 ;  /* 0x00033c27ff007987 */ /* 0x0001e80008100807 */
[----:B------:R-:W-:Y:S04]  /*2ea0*/  STL [UR7+0x380], R38 ;  /* 0x00038026ff007987 */ /* 0x000fe80008100807 */
[----:B-1----:R-:W5:Y:S01]  /*2eb0*/  LDL R35, [UR7+0x484] ;  /* 0x00048407ff237983 */ /* 0x002f620008100800 */
[----:B------:R-:W-:-:S03]  /*2ec0*/  FFMA R45, R13, UR18, R7 ;  /* 0x000000120d2d7c23 */ /* 0x000fc60008000007 */
[----:B------:R-:W5:Y:S01]  /*2ed0*/  LDL R15, [UR7+0x488] ;  /* 0x00048807ff0f7983 */ /* 0x000f620008100800 */
[----:B------:R-:W-:-:S03]  /*2ee0*/  FFMA R44, R13, UR17, R17 ;  /* 0x000000110d2c7c23 */ /* 0x000fc60008000011 */
[----:B------:R-:W5:Y:S04]  /*2ef0*/  LDL R6, [UR7+0x48c] ;  /* 0x00048c07ff067983 */ /* 0x000f680008100800 */
[----:B------:R1:W-:Y:S04]  /*2f00*/  STL [UR7+0x384], R37 ;  /* 0x00038425ff007987 */ /* 0x0003e80008100807 */
[----:B------:R-:W5:Y:S04]  /*2f10*/  LDL R7, [UR7+0x490] ;  /* 0x00049007ff077983 */ /* 0x000f680008100800 */
[----:B------:R-:W5:Y:S01]  /*2f20*/  LDL R17, [UR7+0x494] ;  /* 0x00049407ff117983 */ /* 0x000f620008100800 */
[C---:B0-----:R-:W-:Y:S01]  /*2f30*/  FFMA R39, R13.reuse, UR19, R8 ;  /* 0x000000130d277c23 */ /* 0x041fe20008000008 */
[----:B------:R-:W-:-:S02]  /*2f40*/  FFMA R43, R13, UR20, R9 ;  /* 0x000000140d2b7c23 */ /* 0x000fc40008000009 */
[----:B------:R0:W-:Y:S01]  /*2f50*/  STL [UR7+0x388], R44 ;  /* 0x0003882cff007987 */ /* 0x0001e20008100807 */
[----:B-1----:R-:W-:-:S03]  /*2f60*/  FFMA R37, R13, UR21, R14 ;  /* 0x000000150d257c23 */ /* 0x002fc6000800000e */
[----:B------:R1:W-:Y:S01]  /*2f70*/  STL [UR7+0x38c], R45 ;  /* 0x00038c2dff007987 */ /* 0x0003e20008100807 */
[----:B------:R-:W-:-:S03]  /*2f80*/  FFMA R40, R13, UR22, R40 ;  /* 0x000000160d287c23 */ /* 0x000fc60008000028 */
[----:B------:R-:W-:Y:S01]  /*2f90*/  STL [UR7+0x390], R39 ;  /* 0x00039027ff007987 */ /* 0x000fe20008100807 */
[----:B0-----:R-:W-:-:S03]  /*2fa0*/  FFMA R44, R13, UR23, R20 ;  /* 0x000000170d2c7c23 */ /* 0x001fc60008000014 */
[----:B------:R-:W5:Y:S01]  /*2fb0*/  LDL R8, [UR7+0x498] ;  /* 0x00049807ff087983 */ /* 0x000f620008100800 */
[----:B-1----:R-:W-:-:S03]  /*2fc0*/  FFMA R45, R13, UR24, R42 ;  /* 0x000000180d2d7c23 */ /* 0x002fc6000800002a */
[----:B------:R-:W5:Y:S04]  /*2fd0*/  LDL R9, [UR7+0x49c] ;  /* 0x00049c07ff097983 */ /* 0x000f680008100800 */
[----:B------:R-:W5:Y:S04]  /*2fe0*/  LDL R14, [UR7+0x4a0] ;  /* 0x0004a007ff0e7983 */ /* 0x000f680008100800 */
[----:B------:R-:W-:Y:S04]  /*2ff0*/  STL [UR7+0x394], R43 ;  /* 0x0003942bff007987 */ /* 0x000fe80008100807 */
[----:B------:R0:W-:Y:S04]  /*3000*/  STL [UR7+0x398], R37 ;  /* 0x00039825ff007987 */ /* 0x0001e80008100807 */
[----:B------:R-:W5:Y:S04]  /*3010*/  LDL R20, [UR7+0x4a4] ;  /* 0x0004a407ff147983 */ /* 0x000f680008100800 */
[----:B0-----:R-:W5:Y:S01]  /*3020*/  LDL R37, [UR7+0x4a8] ;  /* 0x0004a807ff257983 */ /* 0x001f620008100800 */
[----:B------:R-:W-:-:S03]  /*3030*/  FFMA R43, R13, UR25, R4 ;  /* 0x000000190d2b7c23 */ /* 0x000fc60008000004 */
[----:B------:R0:W-:Y:S04]  /*3040*/  STL [UR7+0x39c], R40 ;  /* 0x00039c28ff007987 */ /* 0x0001e80008100807 */
[----:B------:R-:W-:Y:S01]  /*3050*/  STL [UR7+0x3a0], R44 ;  /* 0x0003a02cff007987 */ /* 0x000fe20008100807 */
[----:B------:R-:W-:-:S03]  /*3060*/  FFMA R10, R13, UR26, R10 ;  /* 0x0000001a0d0a7c23 */ /* 0x000fc6000800000a */
[----:B------:R-:W-:Y:S01]  /*3070*/  STL [UR7+0x3a4], R45 ;  /* 0x0003a42dff007987 */ /* 0x000fe20008100807 */
[----:B------:R-:W-:-:S03]  /*3080*/  FFMA R22, R13, UR27, R22 ;  /* 0x0000001b0d167c23 */ /* 0x000fc60008000016 */
[----:B------:R-:W5:Y:S01]  /*3090*/  LDL R38, [UR7+0x4ac] ;  /* 0x0004ac07ff267983 */ /* 0x000f620008100800 */
[----:B------:R-:W-:-:S03]  /*30a0*/  FFMA R16, R13, UR28, R16 ;  /* 0x0000001c0d107c23 */ /* 0x000fc60008000010 */
[----:B------:R-:W5:Y:S04]  /*30b0*/  LDL R42, [UR7+0x4b0] ;  /* 0x0004b007ff2a7983 */ /* 0x000f680008100800 */
[----:B------:R-:W5:Y:S04]  /*30c0*/  LDL R4, [UR7+0x4b4] ;  /* 0x0004b407ff047983 */ /* 0x000f680008100800 */
[----:B------:R-:W-:Y:S04]  /*30d0*/  STL [UR7+0x3a8], R43 ;  /* 0x0003a82bff007987 */ /* 0x000fe80008100807 */
[----:B0-----:R-:W5:Y:S04]  /*30e0*/  LDL R40, [UR7+0x4b8] ;  /* 0x0004b807ff287983 */ /* 0x001f680008100800 */
[----:B------:R-:W5:Y:S04]  /*30f0*/  LDL R39, [UR7+0x4bc] ;  /* 0x0004bc07ff277983 */ /* 0x000f680008100800 */
[----:B------:R0:W-:Y:S04]  /*3100*/  STL [UR7+0x3ac], R10 ;  /* 0x0003ac0aff007987 */ /* 0x0001e80008100807 */
[----:B------:R-:W-:Y:S04]  /*3110*/  STL [UR7+0x3b0], R22 ;  /* 0x0003b016ff007987 */ /* 0x000fe80008100807 */
[----:B------:R1:W-:Y:S04]  /*3120*/  STL [UR7+0x3b4], R16 ;  /* 0x0003b410ff007987 */ /* 0x0003e80008100807 */
[----:B0-----:R-:W5:Y:S04]  /*3130*/  LDL R10, [UR7+0x504] ;  /* 0x00050407ff0a7983 */ /* 0x001f680008100800 */
[----:B-1----:R-:W5:Y:S04]  /*3140*/  LDL R16, [UR7+0x500] ;  /* 0x00050007ff107983 */ /* 0x002f680008100800 */
[----:B------:R-:W5:Y:S01]  /*3150*/  LDL R22, [UR7+0x508] ;  /* 0x00050807ff167983 */ /* 0x000f620008100800 */
[----:B------:R-:W-:-:S05]  /*3160*/  FFMA R43, R13, UR29, R5 ;  /* 0x0000001d0d2b7c23 */ /* 0x000fca0008000005 */
[----:B------:R-:W-:Y:S04]  /*3170*/  STL [UR7+0x3b8], R43 ;  /* 0x0003b82bff007987 */ /* 0x000fe80008100807 */
[----:B------:R-:W3:Y:S04]  /*3180*/  LDS R44, [UR6+0x40] ;  /* 0x00004006ff2c7984 */ /* 0x000ee80008000800 */
[----:B------:R-:W0:Y:S01]  /*3190*/  LDS R5, [UR6+0x48] ;  /* 0x00004806ff057984 */ /* 0x000e220008000800 */
[----:B------:R-:W-:-:S05]  /*31a0*/  FFMA R12, R13, UR30, R12 ;  /* 0x0000001e0d0c7c23 */ /* 0x000fca000800000c */
[----:B------:R-:W-:Y:S01]  /*31b0*/  STL [UR7+0x3bc], R12 ;  /* 0x0003bc0cff007987 */ /* 0x000fe20008100807 */
[C---:B---3--:R-:W-:Y:S01]  /*31c0*/  FFMA R19, R44.reuse, UR15, R19 ;  /* 0x0000000f2c137c23 */ /* 0x048fe20008000013 */
[----:B------:R-:W-:-:S04]  /*31d0*/  FFMA R11, R44, UR16, R11 ;  /* 0x000000102c0b7c23 */ /* 0x000fc8000800000b */
[----:B------:R-:W-:Y:S01]  /*31e0*/  STL [UR7+0x400], R19 ;  /* 0x00040013ff007987 */ /* 0x000fe20008100807 */
[----:B----4-:R-:W-:-:S03]  /*31f0*/  FFMA R18, R44, UR17, R18 ;  /* 0x000000112c127c23 */ /* 0x010fc60008000012 */
[----:B------:R1:W-:Y:S04]  /*3200*/  STL [UR7+0x404], R11 ;  /* 0x0004040bff007987 */ /* 0x0003e80008100807 */
[----:B------:R-:W-:Y:S01]  /*3210*/  STL [UR7+0x408], R18 ;  /* 0x00040812ff007987 */ /* 0x000fe20008100807 */
[C---:B------:R-:W-:Y:S01]  /*3220*/  FFMA R25, R44.reuse, UR18, R25 ;  /* 0x000000122c197c23 */ /* 0x040fe20008000019 */
[----:B------:R-:W-:-:S04]  /*3230*/  FFMA R21, R44, UR19, R21 ;  /* 0x000000132c157c23 */ /* 0x000fc80008000015 */
[----:B------:R-:W-:Y:S01]  /*3240*/  STL [UR7+0x40c], R25 ;  /* 0x00040c19ff007987 */ /* 0x000fe20008100807 */
[----:B------:R-:W-:-:S03]  /*3250*/  FFMA R23, R44, UR20, R23 ;  /* 0x000000142c177c23 */ /* 0x000fc60008000017 */
[----:B------:R3:W-:Y:S01]  /*3260*/  STL [UR7+0x410], R21 ;  /* 0x00041015ff007987 */ /* 0x0007e20008100807 */
[----:B------:R-:W-:-:S03]  /*3270*/  FFMA R28, R44, UR21, R28 ;  /* 0x000000152c1c7c23 */ /* 0x000fc6000800001c */
[----:B------:R-:W-:Y:S01]  /*3280*/  STL [UR7+0x414], R23 ;  /* 0x00041417ff007987 */ /* 0x000fe20008100807 */
[----:B--2---:R-:W-:-:S03]  /*3290*/  FFMA R27, R44, UR22, R27 ;  /* 0x000000162c1b7c23 */ /* 0x004fc6000800001b */
[----:B------:R-:W-:Y:S04]  /*32a0*/  STL [UR7+0x418], R28 ;  /* 0x0004181cff007987 */ /* 0x000fe80008100807 */
[----:B------:R-:W-:Y:S04]  /*32b0*/  STL [UR7+0x41c], R27 ;  /* 0x00041c1bff007987 */ /* 0x000fe80008100807 */
[----:B-1----:R-:W2:Y:S01]  /*32c0*/  LDL R11, [UR7+0x50c] ;  /* 0x00050c07ff0b7983 */ /* 0x002ea20008100800 */
[C---:B------:R-:W-:Y:S01]  /*32d0*/  FFMA R26, R44.reuse, UR23, R26 ;  /* 0x000000172c1a7c23 */ /* 0x040fe2000800001a */
[----:B-----5:R-:W-:-:S04]  /*32e0*/  FFMA R29, R44, UR24, R29 ;  /* 0x000000182c1d7c23 */ /* 0x020fc8000800001d */
[----:B------:R1:W-:Y:S01]  /*32f0*/  STL [UR7+0x420], R26 ;  /* 0x0004201aff007987 */ /* 0x0003e20008100807 */
[----:B------:R-:W-:-:S03]  /*3300*/  FFMA R30, R44, UR25, R30 ;  /* 0x000000192c1e7c23 */ /* 0x000fc6000800001e */
[----:B------:R-:W-:Y:S01]  /*3310*/  STL [UR7+0x424], R29 ;  /* 0x0004241dff007987 */ /* 0x000fe20008100807 */
[----:B------:R-:W-:-:S03]  /*3320*/  FFMA R31, R44, UR26, R31 ;  /* 0x0000001a2c1f7c23 */ /* 0x000fc6000800001f */
[----:B------:R4:W-:Y:S04]  /*3330*/  STL [UR7+0x428], R30 ;  /* 0x0004281eff007987 */ /* 0x0009e80008100807 */
[----:B------:R5:W-:Y:S01]  /*3340*/  STL [UR7+0x42c], R31 ;  /* 0x00042c1fff007987 */ /* 0x000be20008100807 */
[C---:B------:R-:W-:Y:S01]  /*3350*/  FFMA R34, R44.reuse, UR27, R34 ;  /* 0x0000001b2c227c23 */ /* 0x040fe20008000022 */
[----:B------:R-:W-:-:S04]  /*3360*/  FFMA R24, R44, UR28, R24 ;  /* 0x0000001c2c187c23 */ /* 0x000fc80008000018 */
[----:B------:R-:W-:Y:S01]  /*3370*/  STL [UR7+0x430], R34 ;  /* 0x00043022ff007987 */ /* 0x000fe20008100807 */
[----:B------:R-:W-:-:S03]  /*3380*/  FFMA R33, R44, UR29, R33 ;  /* 0x0000001d2c217c23 */ /* 0x000fc60008000021 */
[----:B------:R-:W-:Y:S01]  /*3390*/  STL [UR7+0x434], R24 ;  /* 0x00043418ff007987 */ /* 0x000fe20008100807 */
[----:B------:R-:W-:-:S03]  /*33a0*/  FFMA R32, R44, UR30, R32 ;  /* 0x0000001e2c207c23 */ /* 0x000fc60008000020 */
[----:B------:R-:W-:Y:S01]  /*33b0*/  STL [UR7+0x438], R33 ;  /* 0x00043821ff007987 */ /* 0x000fe20008100807 */
[----:B0-----:R-:W-:-:S03]  /*33c0*/  FFMA R36, R5, UR15, R36 ;  /* 0x0000000f05247c23 */ /* 0x001fc60008000024 */
[----:B------:R0:W-:Y:S04]  /*33d0*/  STL [UR7+0x43c], R32 ;  /* 0x00043c20ff007987 */ /* 0x0001e80008100807 */
[----:B------:R-:W-:Y:S04]  /*33e0*/  STL [UR7+0x480], R36 ;  /* 0x00048024ff007987 */ /* 0x000fe80008100807 */
[----:B------:R-:W2:Y:S01]  /*33f0*/  LDL R13, [UR7+0x510] ;  /* 0x00051007ff0d7983 */ /* 0x000ea20008100800 */
[C---:B------:R-:W-:Y:S01]  /*3400*/  FFMA R35, R5.reuse, UR16, R35 ;  /* 0x0000001005237c23 */ /* 0x040fe20008000023 */
[C---:B------:R-:W-:Y:S01]  /*3410*/  FFMA R19, R5.reuse, UR17, R15 ;  /* 0x0000001105137c23 */ /* 0x040fe2000800000f */
[----:B---3--:R-:W-:-:S02]  /*3420*/  FFMA R21, R5, UR18, R6 ;  /* 0x0000001205157c23 */ /* 0x008fc40008000006 */
[----:B------:R-:W3:Y:S04]  /*3430*/  LDL R6, [UR7+0x514] ;  /* 0x00051407ff067983 */ /* 0x000ee80008100800 */
[----:B------:R-:W-:Y:S01]  /*3440*/  STL [UR7+0x484], R35 ;  /* 0x00048423ff007987 */ /* 0x000fe20008100807 */
[----:B-1----:R-:W-:-:S03]  /*3450*/  FFMA R26, R5, UR19, R7 ;  /* 0x00000013051a7c23 */ /* 0x002fc60008000007 */
[----:B------:R-:W-:Y:S01]  /*3460*/  STL [UR7+0x488], R19 ;  /* 0x00048813ff007987 */ /* 0x000fe20008100807 */
[----:B------:R-:W-:-:S03]  /*3470*/  FFMA R27, R5, UR20, R17 ;  /* 0x00000014051b7c23 */ /* 0x000fc60008000011 */
[----:B------:R1:W-:Y:S04]  /*3480*/  STL [UR7+0x48c], R21 ;  /* 0x00048c15ff007987 */ /* 0x0003e80008100807 */
[----:B------:R-:W3:Y:S04]  /*3490*/  LDL R12, [UR7+0x518] ;  /* 0x00051807ff0c7983 */ /* 0x000ee80008100800 */
[----:B------:R-:W3:Y:S04]  /*34a0*/  LDL R18, [UR7+0x51c] ;  /* 0x00051c07ff127983 */ /* 0x000ee80008100800 */
[----:B------:R-:W3:Y:S04]  /*34b0*/  LDL R15, [UR7+0x520] ;  /* 0x00052007ff0f7983 */ /* 0x000ee80008100800 */
[----:B------:R-:W3:Y:S04]  /*34c0*/  LDL R17, [UR7+0x524] ;  /* 0x00052407ff117983 */ /* 0x000ee80008100800 */
[----:B------:R-:W-:Y:S04]  /*34d0*/  STL [UR7+0x490], R26 ;  /* 0x0004901aff007987 */ /* 0x000fe80008100807 */
[----:B------:R-:W-:Y:S04]  /*34e0*/  STL [UR7+0x494], R27 ;  /* 0x0004941bff007987 */ /* 0x000fe80008100807 */
[----:B------:R-:W1:Y:S01]  /*34f0*/  LDS R24, [UR6+0x50] ;  /* 0x00005006ff187984 */ /* 0x000e620008000800 */
[C---:B----4-:R-:W-:Y:S01]  /*3500*/  FFMA R30, R5.reuse, UR21, R8 ;  /* 0x00000015051e7c23 */ /* 0x050fe20008000008 */
[C---:B-----5:R-:W-:Y:S01]  /*3510*/  FFMA R31, R5.reuse, UR22, R9 ;  /* 0x00000016051f7c23 */ /* 0x060fe20008000009 */
[C---:B------:R-:W-:Y:S01]  /*3520*/  FFMA R14, R5.reuse, UR23, R14 ;  /* 0x00000017050e7c23 */ /* 0x040fe2000800000e */
[----:B------:R-:W4:Y:S01]  /*3530*/  LDL R7, [UR7+0x528] ;  /* 0x00052807ff077983 */ /* 0x000f220008100800 */
[----:B0-----:R-:W-:-:S03]  /*3540*/  FFMA R32, R5, UR24, R20 ;  /* 0x0000001805207c23 */ /* 0x001fc60008000014 */
[----:B-1----:R-:W5:Y:S04]  /*3550*/  LDL R21, [UR7+0x52c] ;  /* 0x00052c07ff157983 */ /* 0x002f680008100800 */
[----:B------:R-:W5:Y:S01]  /*3560*/  LDL R19, [UR7+0x530] ;  /* 0x00053007ff137983 */ /* 0x000f620008100800 */
[----:B------:R-:W-:-:S03]  /*3570*/  FFMA R37, R5, UR25, R37 ;  /* 0x0000001905257c23 */ /* 0x000fc60008000025 */
[----:B------:R-:W5:Y:S04]  /*3580*/  LDL R25, [UR7+0x534] ;  /* 0x00053407ff197983 */ /* 0x000f680008100800 */
[----:B------:R-:W5:Y:S04]  /*3590*/  LDL R23, [UR7+0x538] ;  /* 0x00053807ff177983 */ /* 0x000f680008100800 */
[----:B------:R-:W-:Y:S04]  /*35a0*/  STL [UR7+0x498], R30 ;  /* 0x0004981eff007987 */ /* 0x000fe80008100807 */
[----:B------:R0:W-:Y:S04]  /*35b0*/  STL [UR7+0x49c], R31 ;  /* 0x00049c1fff007987 */ /* 0x0001e80008100807 */
[----:B------:R1:W-:Y:S01]  /*35c0*/  STL [UR7+0x4a0], R14 ;  /* 0x0004a00eff007987 */ /* 0x0003e20008100807 */
[----:B------:R-:W-:-:S03]  /*35d0*/  FFMA R42, R5, UR27, R42 ;  /* 0x0000001b052a7c23 */ /* 0x000fc6000800002a */
[----:B------:R-:W5:Y:S01]  /*35e0*/  LDL R9, [UR7+0x53c] ;  /* 0x00053c07ff097983 */ /* 0x000f620008100800 */
[----:B0-----:R-:W-:-:S03]  /*35f0*/  FFMA R31, R5, UR26, R38 ;  /* 0x0000001a051f7c23 */ /* 0x001fc60008000026 */
[----:B------:R-:W5:Y:S01]  /*3600*/  LDL R8, [UR7+0x580] ;  /* 0x00058007ff087983 */ /* 0x000f620008100800 */
[----:B------:R-:W-:-:S03]  /*3610*/  FFMA R43, R5, UR28, R4 ;  /* 0x0000001c052b7c23 */ /* 0x000fc60008000004 */
[----:B------:R-:W5:Y:S04]  /*3620*/  LDL R29, [UR7+0x584] ;  /* 0x00058407ff1d7983 */ /* 0x000f680008100800 */
[----:B------:R-:W5:Y:S04]  /*3630*/  LDL R28, [UR7+0x588] ;  /* 0x00058807ff1c7983 */ /* 0x000f680008100800 */
[----:B------:R-:W5:Y:S04]  /*3640*/  LDL R27, [UR7+0x58c] ;  /* 0x00058c07ff1b7983 */ /* 0x000f680008100800 */
[----:B------:R-:W-:Y:S04]  /*3650*/  STL [UR7+0x4a4], R32 ;  /* 0x0004a420ff007987 */ /* 0x000fe80008100807 */
[----:B------:R-:W-:Y:S01]  /*3660*/  STL [UR7+0x4a8], R37 ;  /* 0x0004a825ff007987 */ /* 0x000fe20008100807 */
[----:B------:R-:W-:-:S03]  /*3670*/  FFMA R40, R5, UR29, R40 ;  /* 0x0000001d05287c23 */ /* 0x000fc60008000028 */
[----:B------:R-:W5:Y:S01]  /*3680*/  LDL R26, [UR7+0x590] ;  /* 0x00059007ff1a7983 */ /* 0x000f620008100800 */
[----:B------:R-:W-:-:S03]  /*3690*/  FFMA R39, R5, UR30, R39 ;  /* 0x0000001e05277c23 */ /* 0x000fc60008000027 */
[----:B-1----:R-:W5:Y:S04]  /*36a0*/  LDL R14, [UR7+0x594] ;  /* 0x00059407ff0e7983 */ /* 0x002f680008100800 */
[----:B------:R-:W5:Y:S04]  /*36b0*/  LDL R20, [UR7+0x598] ;  /* 0x00059807ff147983 */ /* 0x000f680008100800 */
[----:B------:R-:W5:Y:S04]  /*36c0*/  LDL R30, [UR7+0x59c] ;  /* 0x00059c07ff1e7983 */ /* 0x000f680008100800 */
[----:B------:R-:W5:Y:S04]  /*36d0*/  LDL R4, [UR7+0x5a0] ;  /* 0x0005a007ff047983 */ /* 0x000f680008100800 */
[----:B------:R-:W-:Y:S04]  /*36e0*/  STL [UR7+0x4ac], R31 ;  /* 0x0004ac1fff007987 */ /* 0x000fe80008100807 */
[----:B------:R-:W-:Y:S04]  /*36f0*/  STL [UR7+0x4b0], R42 ;  /* 0x0004b02aff007987 */ /* 0x000fe80008100807 */
[----:B------:R0:W-:Y:S01]  /*3700*/  STL [UR7+0x4b4], R43 ;  /* 0x0004b42bff007987 */ /* 0x0001e20008100807 */
[----:B------:R-:W-:-:S03]  /*3710*/  FFMA R44, R24, UR16, R10 ;  /* 0x00000010182c7c23 */ /* 0x000fc6000800000a */
[----:B------:R-:W5:Y:S01]  /*3720*/  LDL R38, [UR7+0x5a4] ;  /* 0x0005a407ff267983 */ /* 0x000f620008100800 */
[----:B------:R-:W-:-:S03]  /*3730*/  FFMA R45, R24, UR17, R22 ;  /* 0x00000011182d7c23 */ /* 0x000fc60008000016 */
[----:B------:R-:W5:Y:S01]  /*3740*/  LDL R34, [UR7+0x5a8] ;  /* 0x0005a807ff227983 */ /* 0x000f620008100800 */
[----:B0-----:R-:W-:-:S03]  /*3750*/  FFMA R43, R24, UR15, R16 ;  /* 0x0000000f182b7c23 */ /* 0x001fc60008000010 */
[----:B------:R-:W5:Y:S04]  /*3760*/  LDL R37, [UR7+0x5ac] ;  /* 0x0005ac07ff257983 */ /* 0x000f680008100800 */
[----:B------:R-:W5:Y:S04]  /*3770*/  LDL R36, [UR7+0x5b0] ;  /* 0x0005b007ff247983 */ /* 0x000f680008100800 */
[----:B------:R-:W5:Y:S04]  /*3780*/  LDL R35, [UR7+0x5b4] ;  /* 0x0005b407ff237983 */ /* 0x000f680008100800 */
[----:B------:R0:W-:Y:S04]  /*3790*/  STL [UR7+0x4b8], R40 ;  /* 0x0004b828ff007987 */ /* 0x0001e80008100807 */
[----:B------:R1:W-:Y:S04]  /*37a0*/  STL [UR7+0x4bc], R39 ;  /* 0x0004bc27ff007987 */ /* 0x0003e80008100807 */
[----:B------:R-:W5:Y:S04]  /*37b0*/  LDL R33, [UR7+0x5b8] ;  /* 0x0005b807ff217983 */ /* 0x000f680008100800 */
[----:B------:R-:W5:Y:S04]  /*37c0*/  LDL R5, [UR7+0x5bc] ;  /* 0x0005bc07ff057983 */ /* 0x000f680008100800 */
[----:B------:R-:W5:Y:S04]  /*37d0*/  LDL R32, [UR7+0x600] ;  /* 0x00060007ff207983 */ /* 0x000f680008100800 */
[----:B------:R-:W5:Y:S04]  /*37e0*/  LDL R31, [UR7+0x604] ;  /* 0x00060407ff1f7983 */ /* 0x000f680008100800 */
[----:B------:R-:W5:Y:S04]  /*37f0*/  LDL R10, [UR7+0x608] ;  /* 0x00060807ff0a7983 */ /* 0x000f680008100800 */
[----:B------:R2:W-:Y:S04]  /*3800*/  STL [UR7+0x500], R43 ;  /* 0x0005002bff007987 */ /* 0x0005e80008100807 */
[----:B------:R-:W-:Y:S04]  /*3810*/  STL [UR7+0x504], R44 ;  /* 0x0005042cff007987 */ /* 0x000fe80008100807 */
[----:B------:R-:W-:Y:S04]  /*3820*/  STL [UR7+0x508], R45 ;  /* 0x0005082dff007987 */ /* 0x000fe80008100807 */
[----:B------:R-:W5:Y:S04]  /*3830*/  LDL R42, [UR7+0x60c] ;  /* 0x00060c07ff2a7983 */ /* 0x000f680008100800 */
[----:B------:R-:W5:Y:S04]  /*3840*/  LDL R16, [UR7+0x610] ;  /* 0x00061007ff107983 */ /* 0x000f680008100800 */
[----:B0-----:R-:W5:Y:S04]  /*3850*/  LDL R40, [UR7+0x614] ;  /* 0x00061407ff287983 */ /* 0x001f680008100800 */
[----:B-1----:R-:W5:Y:S04]  /*3860*/  LDL R39, [UR7+0x618] ;  /* 0x00061807ff277983 */ /* 0x002f680008100800 */
[----:B------:R-:W5:Y:S01]  /*3870*/  LDL R22, [UR7+0x61c] ;  /* 0x00061c07ff167983 */ /* 0x000f620008100800 */
[----:B--2---:R-:W-:-:S05]  /*3880*/  FFMA R11, R24, UR18, R11 ;  /* 0x00000012180b7c23 */ /* 0x004fca000800000b */
[----:B------:R-:W-:Y:S04]  /*3890*/  STL [UR7+0x50c], R11 ;  /* 0x00050c0bff007987 */ /* 0x000fe80008100807 */
[----:B------:R-:W0:Y:S01]  /*38a0*/  LDS R11, [UR6+0x58] ;  /* 0x00005806ff0b7984 */ /* 0x000e220008000800 */
[----:B------:R-:W-:-:S05]  /*38b0*/  FFMA R43, R24, UR19, R13 ;  /* 0x00000013182b7c23 */ /* 0x000fca000800000d */
[----:B------:R-:W-:Y:S01]  /*38c0*/  STL [UR7+0x510], R43 ;  /* 0x0005102bff007987 */ /* 0x000fe20008100807 */
[----:B---3--:R-:W-:-:S05]  /*38d0*/  FFMA R6, R24, UR20, R6 ;  /* 0x0000001418067c23 */ /* 0x008fca0008000006 */
[----:B------:R-:W-:Y:S01]  /*38e0*/  STL [UR7+0x514], R6 ;  /* 0x00051406ff007987 */ /* 0x000fe20008100807 */
[C---:B------:R-:W-:Y:S01]  /*38f0*/  FFMA R12, R24.reuse, UR21, R12 ;  /* 0x00000015180c7c23 */ /* 0x040fe2000800000c */
[----:B------:R-:W-:-:S04]  /*3900*/  FFMA R18, R24, UR22, R18 ;  /* 0x0000001618127c23 */ /* 0x000fc80008000012 */
[----:B------:R-:W-:Y:S01]  /*3910*/  STL [UR7+0x518], R12 ;  /* 0x0005180cff007987 */ /* 0x000fe20008100807 */
[----:B------:R-:W-:-:S03]  /*3920*/  FFMA R15, R24, UR23, R15 ;  /* 0x00000017180f7c23 */ /* 0x000fc6000800000f */
[----:B------:R-:W-:Y:S01]  /*3930*/  STL [UR7+0x51c], R18 ;  /* 0x00051c12ff007987 */ /* 0x000fe20008100807 */
[----:B------:R-:W-:-:S03]  /*3940*/  FFMA R17, R24, UR24, R17 ;  /* 0x0000001818117c23 */ /* 0x000fc60008000011 */
[----:B------:R-:W-:Y:S04]  /*3950*/  STL [UR7+0x520], R15 ;  /* 0x0005200fff007987 */ /* 0x000fe80008100807 */
[----:B------:R-:W-:Y:S04]  /*3960*/  STL [UR7+0x524], R17 ;  /* 0x00052411ff007987 */ /* 0x000fe80008100807 */
[----:B------:R-:W1:Y:S01]  /*3970*/  LDS R13, [UR6+0x60] ;  /* 0x00006006ff0d7984 */ /* 0x000e620008000800 */
[C---:B----4-:R-:W-:Y:S01]  /*3980*/  FFMA R7, R24.reuse, UR25, R7 ;  /* 0x0000001918077c23 */ /* 0x050fe20008000007 */
[----:B-----5:R-:W-:-:S04]  /*3990*/  FFMA R21, R24, UR26, R21 ;  /* 0x0000001a18157c23 */ /* 0x020fc80008000015 */
[----:B------:R-:W-:Y:S01]  /*39a0*/  STL [UR7+0x528], R7 ;  /* 0x00052807ff007987 */ /* 0x000fe20008100807 */
[----:B------:R-:W-:-:S03]  /*39b0*/  FFMA R19, R24, UR27, R19 ;  /* 0x0000001b18137c23 */ /* 0x000fc60008000013 */
[----:B------:R-:W-:Y:S01]  /*39c0*/  STL [UR7+0x52c], R21 ;  /* 0x00052c15ff007987 */ /* 0x000fe20008100807 */
[----:B------:R-:W-:-:S03]  /*39d0*/  FFMA R25, R24, UR28, R25 ;  /* 0x0000001c18197c23 */ /* 0x000fc60008000019 */
[----:B------:R-:W-:Y:S01]  /*39e0*/  STL [UR7+0x530], R19 ;  /* 0x00053013ff007987 */ /* 0x000fe20008100807 */
[----:B------:R-:W-:-:S03]  /*39f0*/  FFMA R23, R24, UR29, R23 ;  /* 0x0000001d18177c23 */ /* 0x000fc60008000017 */
[----:B------:R-:W-:Y:S04]  /*3a00*/  STL [UR7+0x534], R25 ;  /* 0x00053419ff007987 */ /* 0x000fe80008100807 */
[----:B------:R-:W-:Y:S01]  /*3a10*/  STL [UR7+0x538], R23 ;  /* 0x00053817ff007987 */ /* 0x000fe20008100807 */
[----:B------:R-:W-:Y:S01]  /*3a20*/  FFMA R9, R24, UR30, R9 ;  /* 0x0000001e18097c23 */ /* 0x000fe20008000009 */
[----:B0-----:R-:W-:-:S04]  /*3a30*/  FFMA R8, R11, UR15, R8 ;  /* 0x0000000f0b087c23 */ /* 0x001fc80008000008 */
        /* <DEDUP_REMOVED lines=8> */
[C---:B------:R-:W-:Y:S01]  /*3ac0*/  FFMA R26, R11.reuse, UR19, R26 ;  /* 0x000000130b1a7c23 */ /* 0x040fe2000800001a */
[----:B------:R-:W-:-:S04]  /*3ad0*/  FFMA R14, R11, UR20, R14 ;  /* 0x000000140b0e7c23 */ /* 0x000fc8000800000e */
[----:B------:R-:W-:Y:S01]  /*3ae0*/  STL [UR7+0x590], R26 ;  /* 0x0005901aff007987 */ /* 0x000fe20008100807 */
[----:B------:R-:W-:-:S03]  /*3af0*/  FFMA R20, R11, UR21, R20 ;  /* 0x000000150b147c23 */ /* 0x000fc60008000014 */
[----:B------:R-:W-:Y:S01]  /*3b00*/  STL [UR7+0x594], R14 ;  /* 0x0005940eff007987 */ /* 0x000fe20008100807 */
[----:B------:R-:W-:-:S03]  /*3b10*/  FFMA R30, R11, UR22, R30 ;  /* 0x000000160b1e7c23 */ /* 0x000fc6000800001e */
[----:B------:R-:W-:Y:S01]  /*3b20*/  STL [UR7+0x598], R20 ;  /* 0x00059814ff007987 */ /* 0x000fe20008100807 */
[----:B------:R-:W-:-:S03]  /*3b30*/  FFMA R4, R11, UR23, R4 ;  /* 0x000000170b047c23 */ /* 0x000fc60008000004 */
[----:B------:R-:W-:Y:S04]  /*3b40*/  STL [UR7+0x59c], R30 ;  /* 0x00059c1eff007987 */ /* 0x000fe80008100807 */
        /* <DEDUP_REMOVED lines=14> */
[----:B-1----:R-:W-:-:S03]  /*3c30*/  FFMA R32, R13, UR15, R32 ;  /* 0x0000000f0d207c23 */ /* 0x002fc60008000020 */
        /* <DEDUP_REMOVED lines=10> */
[----:B------:R1:W-:Y:S01]  /*3ce0*/  STL [UR7+0x610], R16 ;  /* 0x00061010ff007987 */ /* 0x0003e20008100807 */
[----:B------:R-:W-:-:S03]  /*3cf0*/  FFMA R39, R13, UR21, R39 ;  /* 0x000000150d277c23 */ /* 0x000fc60008000027 */
[----:B------:R2:W-:Y:S01]  /*3d00*/  STL [UR7+0x614], R40 ;  /* 0x00061428ff007987 */ /* 0x0005e20008100807 */
[----:B------:R-:W-:-:S03]  /*3d10*/  FFMA R22, R13, UR22, R22 ;  /* 0x000000160d167c23 */ /* 0x000fc60008000016 */
[----:B------:R-:W-:Y:S04]  /*3d20*/  STL [UR7+0x618], R39 ;  /* 0x00061827ff007987 */ /* 0x000fe80008100807 */
[----:B------:R3:W-:Y:S04]  /*3d30*/  STL [UR7+0x61c], R22 ;  /* 0x00061c16ff007987 */ /* 0x0007e80008100807 */
[----:B0-----:R-:W4:Y:S02]  /*3d40*/  LDL R4, [UR7+0x620] ;  /* 0x00062007ff047983 */ /* 0x001f240008100800 */
[----:B----4-:R-:W-:-:S05]  /*3d50*/  FFMA R4, R13, UR23, R4 ;  /* 0x000000170d047c23 */ /* 0x010fca0008000004 */
[----:B------:R0:W-:Y:S04]  /*3d60*/  STL [UR7+0x620], R4 ;  /* 0x00062004ff007987 */ /* 0x0001e80008100807 */
[----:B------:R-:W4:Y:S04]  /*3d70*/  LDL R26, [UR7+0x624] ;  /* 0x00062407ff1a7983 */ /* 0x000f280008100800 */
[----:B------:R-:W5:Y:S04]  /*3d80*/  LDL R28, [UR7+0x628] ;  /* 0x00062807ff1c7983 */ /* 0x000f680008100800 */
[----:B------:R-:W5:Y:S04]  /*3d90*/  LDL R30, [UR7+0x62c] ;  /* 0x00062c07ff1e7983 */ /* 0x000f680008100800 */
[----:B------:R-:W5:Y:S04]  /*3da0*/  LDL R18, [UR7+0x630] ;  /* 0x00063007ff127983 */ /* 0x000f680008100800 */
[----:B-1----:R-:W5:Y:S04]  /*3db0*/  LDL R16, [UR7+0x634] ;  /* 0x00063407ff107983 */ /* 0x002f680008100800 */
[----:B------:R-:W5:Y:S04]  /*3dc0*/  LDL R32, [UR7+0x638] ;  /* 0x00063807ff207983 */ /* 0x000f680008100800 */
[----:B------:R-:W5:Y:S04]  /*3dd0*/  LDL R34, [UR7+0x63c] ;  /* 0x00063c07ff227983 */ /* 0x000f680008100800 */
[----:B------:R-:W5:Y:S04]  /*3de0*/  LDL R20, [UR7+0x680] ;  /* 0x00068007ff147983 */ /* 0x000f680008100800 */
[----:B------:R-:W5:Y:S04]  /*3df0*/  LDL R36, [UR7+0x684] ;  /* 0x00068407ff247983 */ /* 0x000f680008100800 */
[----:B------:R-:W5:Y:S04]  /*3e00*/  LDL R38, [UR7+0x688] ;  /* 0x00068807ff267983 */ /* 0x000f680008100800 */
[----:B--2---:R-:W2:Y:S04]  /*3e10*/  LDL R40, [UR7+0x68c] ;  /* 0x00068c07ff287983 */ /* 0x004ea80008100800 */
[----:B---3--:R-:W3:Y:S04]  /*3e20*/  LDL R22, [UR7+0x690] ;  /* 0x00069007ff167983 */ /* 0x008ee80008100800 */
[----:B------:R-:W3:Y:S04]  /*3e30*/  LDL R42, [UR7+0x694] ;  /* 0x00069407ff2a7983 */ /* 0x000ee80008100800 */
        /* <DEDUP_REMOVED lines=9> */
[----:B0-----:R-:W3:Y:S04]  /*3ed0*/  LDL R4, [UR7+0x6bc] ;  /* 0x0006bc07ff047983 */ /* 0x001ee80008100800 */
[----:B------:R-:W0:Y:S01]  /*3ee0*/  LDS R5, [UR6+0x68] ;  /* 0x00006806ff057984 */ /* 0x000e220008000800 */
[----:B------:R-:W-:-:S02]  /*3ef0*/  UPLOP3.LUT UP4, UPT, UPT, UPT, UP0, 0x80, 0x8 ;  /* 0x000000000008789c */ /* 0x000fc40003f8f000 */
[----:B------:R-:W-:Y:S01]  /*3f00*/  UPLOP3.LUT UP0, UPT, UPT, UPT, UPT, 0x40, 0x4 ;  /* 0x000000000004789c */ /* 0x000fe20003f0e870 */
[----:B------:R-:W-:Y:S01]  /*3f10*/  UMOV UR6, 0x1 ;  /* 0x0000000100067882 */ /* 0x000fe20000000000 */
[C---:B----4-:R-:W-:Y:S01]  /*3f20*/  FFMA R7, R13.reuse, UR24, R26 ;  /* 0x000000180d077c23 */ /* 0x050fe2000800001a */
[----:B-----5:R-:W-:-:S04]  /*3f30*/  FFMA R9, R13, UR25, R28 ;  /* 0x000000190d097c23 */ /* 0x020fc8000800001c */
[----:B------:R1:W-:Y:S01]  /*3f40*/  STL [UR7+0x624], R7 ;  /* 0x00062407ff007987 */ /* 0x0003e20008100807 */
[----:B------:R-:W-:-:S03]  /*3f50*/  FFMA R11, R13, UR26, R30 ;  /* 0x0000001a0d0b7c23 */ /* 0x000fc6000800001e */
[----:B------:R4:W-:Y:S01]  /*3f60*/  STL [UR7+0x628], R9 ;  /* 0x00062809ff007987 */ /* 0x0009e20008100807 */
[----:B------:R-:W-:-:S03]  /*3f70*/  FFMA R18, R13, UR27, R18 ;  /* 0x0000001b0d127c23 */ /* 0x000fc60008000012 */
[----:B------:R2:W-:Y:S01]  /*3f80*/  STL [UR7+0x62c], R11 ;  /* 0x00062c0bff007987 */ /* 0x0005e20008100807 */
[----:B------:R-:W-:-:S03]  /*3f90*/  FFMA R15, R13, UR28, R16 ;  /* 0x0000001c0d0f7c23 */ /* 0x000fc60008000010 */
[----:B------:R-:W-:Y:S01]  /*3fa0*/  STL [UR7+0x630], R18 ;  /* 0x00063012ff007987 */ /* 0x000fe20008100807 */
[----:B------:R-:W-:-:S03]  /*3fb0*/  FFMA R16, R13, UR29, R32 ;  /* 0x0000001d0d107c23 */ /* 0x000fc60008000020 */
[----:B------:R-:W-:Y:S01]  /*3fc0*/  STL [UR7+0x634], R15 ;  /* 0x0006340fff007987 */ /* 0x000fe20008100807 */
[----:B------:R-:W-:-:S03]  /*3fd0*/  FFMA R13, R13, UR30, R34 ;  /* 0x0000001e0d0d7c23 */ /* 0x000fc60008000022 */
[----:B------:R-:W-:Y:S01]  /*3fe0*/  STL [UR7+0x638], R16 ;  /* 0x00063810ff007987 */ /* 0x000fe20008100807 */
[----:B0-----:R-:W-:-:S03]  /*3ff0*/  FFMA R20, R5, UR15, R20 ;  /* 0x0000000f05147c23 */ /* 0x001fc60008000014 */
[----:B------:R0:W-:Y:S01]  /*4000*/  STL [UR7+0x63c], R13 ;  /* 0x00063c0dff007987 */ /* 0x0001e20008100807 */
[----:B-1----:R-:W-:-:S03]  /*4010*/  FFMA R7, R5, UR16, R36 ;  /* 0x0000001005077c23 */ /* 0x002fc60008000024 */
[----:B------:R1:W-:Y:S01]  /*4020*/  STL [UR7+0x680], R20 ;  /* 0x00068014ff007987 */ /* 0x0003e20008100807 */
[----:B----4-:R-:W-:-:S03]  /*4030*/  FFMA R9, R5, UR17, R38 ;  /* 0x0000001105097c23 */ /* 0x010fc60008000026 */
[----:B------:R1:W-:Y:S01]  /*4040*/  STL [UR7+0x684], R7 ;  /* 0x00068407ff007987 */ /* 0x0003e20008100807 */
[----:B--2---:R-:W-:-:S03]  /*4050*/  FFMA R11, R5, UR18, R40 ;  /* 0x00000012050b7c23 */ /* 0x004fc60008000028 */
[----:B------:R1:W-:Y:S01]  /*4060*/  STL [UR7+0x688], R9 ;  /* 0x00068809ff007987 */ /* 0x0003e20008100807 */
[----:B---3--:R-:W-:-:S03]  /*4070*/  FFMA R22, R5, UR19, R22 ;  /* 0x0000001305167c23 */ /* 0x008fc60008000016 */
[----:B------:R1:W-:Y:S01]  /*4080*/  STL [UR7+0x68c], R11 ;  /* 0x00068c0bff007987 */ /* 0x0003e20008100807 */
[----:B------:R-:W-:-:S03]  /*4090*/  FFMA R17, R5, UR20, R42 ;  /* 0x0000001405117c23 */ /* 0x000fc6000800002a */
[----:B------:R1:W-:Y:S01]  /*40a0*/  STL [UR7+0x690], R22 ;  /* 0x00069016ff007987 */ /* 0x0003e20008100807 */
[----:B0-----:R-:W-:-:S03]  /*40b0*/  FFMA R13, R5, UR21, R44 ;  /* 0x00000015050d7c23 */ /* 0x001fc6000800002c */
[----:B------:R1:W-:Y:S01]  /*40c0*/  STL [UR7+0x694], R17 ;  /* 0x00069411ff007987 */ /* 0x0003e20008100807 */
[----:B------:R-:W-:-:S03]  /*40d0*/  FFMA R15, R5, UR22, R19 ;  /* 0x00000016050f7c23 */ /* 0x000fc60008000013 */
        /* <DEDUP_REMOVED lines=16> */
[----:B------:R1:W-:Y:S04]  /*41e0*/  STL [UR7+0x6b8], R6 ;  /* 0x0006b806ff007987 */ /* 0x0003e80008100807 */
[----:B------:R1:W-:Y:S01]  /*41f0*/  STL [UR7+0x6bc], R4 ;  /* 0x0006bc04ff007987 */ /* 0x0003e20008100807 */
[----:B------:R-:W-:Y:S05]  /*4200*/  BRA.U UP4, `(.L_x_3) ;  /* 0xffffffd504247547 */ /* 0x000fea000b83ffff */
[----:B------:R-:W-:Y:S01]  /*4210*/  UPLOP3.LUT UP0, UPT, UPT, UPT, UPT, 0x40, 0x4 ;  /* 0x000000000004789c */ /* 0x000fe20003f0e870 */
[----:B------:R-:W-:Y:S01]  /*4220*/  UMOV UR6, 0x10 ;  /* 0x0000001000067882 */ /* 0x000fe20000000000 */
[----:B------:R-:W-:Y:S09]  /*4230*/  BRA.U UP2, `(.L_x_4) ;  /* 0xffffffd102a07547 */ /* 0x000ff2000b83ffff */
[----:B------:R-:W-:Y:S05]  /*4240*/  BRA.U UP3, `(.L_x_5) ;  /* 0xffffffd103847547 */ /* 0x000fea000b83ffff */
[----:B------:R-:W-:Y:S01]  /*4250*/  UPLOP3.LUT UP0, UPT, UPT, UPT, UPT, 0x40, 0x4 ;  /* 0x000000000004789c */ /* 0x000fe20003f0e870 */
[----:B------:R-:W-:Y:S01]  /*4260*/  UMOV UR4, 0x1 ;  /* 0x0000000100047882 */ /* 0x000fe20000000000 */
[----:B------:R-:W-:Y:S09]  /*4270*/  BRA.U UP1, `(.L_x_6) ;  /* 0xffffffd101707547 */ /* 0x000ff2000b83ffff */
[----:B------:R-:W-:-:S04]  /*4280*/  IADD3 R2, PT, PT, R2, 0x1, RZ ;  /* 0x0000000102027810 */ /* 0x000fc80007ffe0ff */
[----:B------:R-:W-:-:S13]  /*4290*/  ISETP.NE.AND P0, PT, R2, 0xc0, PT ;  /* 0x000000c00200780c */ /* 0x000fda0003f05270 */
[----:B------:R-:W-:Y:S05]  /*42a0*/  @P0 BRA `(.L_x_7) ;  /* 0xffffffc400700947 */ /* 0x000fea000383ffff */
[----:B------:R-:W1:Y:S01]  /*42b0*/  LDCU.64 UR4, c[0x0][0x398] ;  /* 0x00007300ff0477ac */ /* 0x000e620008000a00 */
[----:B------:R-:W-:-:S04]  /*42c0*/  SHF.L.U32 R0, R0, 0x7, RZ ;  /* 0x0000000700007819 */ /* 0x000fc800000006ff */
[----:B------:R-:W-:-:S04]  /*42d0*/  LOP3.LUT R0, R0, 0x180, RZ, 0xc0, !PT ;  /* 0x0000018000007812 */ /* 0x000fc800078ec0ff */
[----:B-1----:R-:W-:-:S04]  /*42e0*/  IADD3 R8, P0, PT, R0, UR4, RZ ;  /* 0x0000000400087c10 */ /* 0x002fc8000ff1e0ff */
[----:B------:R-:W-:-:S05]  /*42f0*/  IADD3.X R9, PT, PT, RZ, UR5, RZ, P0, !PT ;  /* 0x00000005ff097c10 */ /* 0x000fca00087fe4ff */
[----:B------:R0:W5:Y:S04]  /*4300*/  LDG.E.CONSTANT R45, desc[UR12][R8.64] ;  /* 0x0000000c082d7981 */ /* 0x000168000c1e9900 */
        /* <DEDUP_REMOVED lines=30> */
[----:B------:R0:W5:Y:S01]  /*44f0*/  LDG.E.CONSTANT R6, desc[UR12][R8.64+0x7c] ;  /* 0x00007c0c08067981 */ /* 0x000162000c1e9900 */
[----:B------:R-:W-:-:S05]  /*4500*/  UMOV UR4, URZ ;  /* 0x000000ff00047c82 */ /* 0x000fca0008000000 */
.L_x_9:
[----:B-1----:R-:W1:Y:S01]  /*4510*/  S2UR UR5, SR_CTAID.X ;  /* 0x00000000000579c3 */ /* 0x002e620000002500 */
[----:B------:R-:W2:Y:S01]  /*4520*/  LDCU.64 UR14, c[0x0][0x390] ;  /* 0x00007200ff0e77ac */ /* 0x000ea20008000a00 */
[----:B-1----:R-:W-:Y:S02]  /*4530*/  USHF.L.U32 UR6, UR5, 0x5, URZ ;  /* 0x0000000505067899 */ /* 0x002fe400080006ff */
[----:B------:R-:W-:Y:S02]  /*4540*/  USHF.R.U32.HI UR8, URZ, 0x2, UR5 ;  /* 0x00000002ff087899 */ /* 0x000fe40008011605 */
[----:B------:R-:W-:Y:S01]  /*4550*/  ULOP3.LUT UR6, UR6, 0x60, URZ, 0xc0, !UPT ;  /* 0x0000006006067892 */ /* 0x000fe2000f8ec0ff */
[----:B------:R-:W-:-:S03]  /*4560*/  UMOV UR5, URZ ;  /* 0x000000ff00057c82 */ /* 0x000fc60008000000 */
[----:B------:R-:W-:-:S04]  /*4570*/  UIMAD UR8, UR8, 0x3100, UR6 ;  /* 0x00003100080878a4 */ /* 0x000fc8000f8e0206 */
[----:B--2---:R-:W-:-:S12]  /*4580*/  UIMAD UR10, UR4, 0x700, UR8 ;  /* 0x00000700040a78a4 */ /* 0x004fd8000f8e0208 */
.L_x_8:
[----:B------:R-:W-:-:S04]  /*4590*/  UIMAD UR6, UR4, 0xe, UR5 ;  /* 0x0000000e040678a4 */ /* 0x000fc8000f8e0205 */
[----:B------:R-:W-:-:S04]  /*45a0*/  USHF.L.U32 UR6, UR6, 0x5, URZ ;  /* 0x0000000506067899 */ /* 0x000fc800080006ff */
[----:B------:R-:W-:-:S09]  /*45b0*/  ULEA UR9, UR6, UR33, 0x2 ;  /* 0x0000002106097291 */ /* 0x000fd2000f8e10ff */
[----:B-1----:R-:W2:Y:S04]  /*45c0*/  LDL.128 R16, [UR9] ;  /* 0x00000009ff107983 */ /* 0x002ea80008100c00 */
[----:B------:R-:W3:Y:S01]  /*45d0*/  LDL.128 R12, [UR9+0x10] ;  /* 0x00001009ff0c7983 */ /* 0x000ee20008100c00 */
[----:B------:R-:W-:-:S04]  /*45e0*/  ULEA UR6, UR5, UR10, 0x7 ;  /* 0x0000000a05067291 */ /* 0x000fc8000f8e38ff */
[----:B------:R-:W-:-:S06]  /*45f0*/  UIMAD.WIDE.U32 UR6, UR6, 0x4, UR14 ;  /* 0x00000004060678a5 */ /* 0x000fcc000f8e000e */
[----:B0-----:R-:W-:Y:S02]  /*4600*/  MOV R8, UR6 ;  /* 0x0000000600087c02 */ /* 0x001fe40008000f00 */
[----:B------:R-:W-:Y:S02]  /*4610*/  MOV R9, UR7 ;  /* 0x0000000700097c02 */ /* 0x000fe40008000f00 */
[----:B------:R-:W-:Y:S02]  /*4620*/  MOV R10, UR6 ;  /* 0x00000006000a7c02 */ /* 0x000fe40008000f00 */
[----:B------:R-:W-:Y:S01]  /*4630*/  MOV R11, UR7 ;  /* 0x00000007000b7c02 */ /* 0x000fe20008000f00 */
[----:B--2--5:R-:W-:Y:S01]  /*4640*/  FADD R16, R45, R16 ;  /* 0x000000102d107221 */ /* 0x024fe20000000000 */
[----:B------:R-:W-:-:S04]  /*4650*/  FADD R17, R42, R17 ;  /* 0x000000112a117221 */ /* 0x000fc80000000000 */
[----:B------:R-:W-:-:S05]  /*4660*/  FMNMX R44, RZ, R16, !PT ;  /* 0x00000010ff2c7209 */ /* 0x000fca0007800000 */
[----:B------:R0:W-:Y:S02]  /*4670*/  STG.E desc[UR12][R8.64], R44 ;  /* 0x0000002c08007986 */ /* 0x0001e4000c10190c */
[----:B0-----:R-:W-:-:S05]  /*4680*/  FMNMX R44, RZ, R17, !PT ;  /* 0x00000011ff2c7209 */ /* 0x001fca0007800000 */
[----:B------:R0:W-:Y:S04]  /*4690*/  STG.E desc[UR12][R10.64+0x4], R44 ;  /* 0x0000042c0a007986 */ /* 0x0001e8000c10190c */
[----:B0-----:R-:W2:Y:S01]  /*46a0*/  LDL.128 R8, [UR9+0x20] ;  /* 0x00002009ff087983 */ /* 0x001ea20008100c00 */
[----:B------:R-:W-:Y:S01]  /*46b0*/  FADD R18, R43, R18 ;  /* 0x000000122b127221 */ /* 0x000fe20000000000 */
[----:B------:R-:W-:Y:S01]  /*46c0*/  FADD R19, R40, R19 ;  /* 0x0000001328137221 */ /* 0x000fe20000000000 */
[----:B------:R-:W-:Y:S01]  /*46d0*/  MOV R16, UR6 ;  /* 0x0000000600107c02 */ /* 0x000fe20008000f00 */
[----:B---3--:R-:W-:Y:S01]  /*46e0*/  FADD R12, R41, R12 ;  /* 0x0000000c290c7221 */ /* 0x008fe20000000000 */
[----:B------:R-:W-:Y:S02]  /*46f0*/  MOV R17, UR7 ;  /* 0x0000000700117c02 */ /* 0x000fe40008000f00 */
[----:B------:R-:W-:-:S02]  /*4700*/  FMNMX R18, RZ, R18, !PT ;  /* 0x00000012ff127209 */ /* 0x000fc40007800000 */
[----:B------:R-:W-:Y:S02]  /*4710*/  FMNMX R44, RZ, R19, !PT ;  /* 0x00000013ff2c7209 */ /* 0x000fe40007800000 */
[----:B------:R-:W-:Y:S01]  /*4720*/  MOV R19, UR7 ;  /* 0x0000000700137c02 */ /* 0x000fe20008000f00 */
[----:B------:R0:W-:Y:S04]  /*4730*/  STG.E desc[UR12][R16.64+0x8], R18 ;  /* 0x0000081210007986 */ /* 0x0001e8000c10190c */
[----:B------:R1:W-:Y:S01]  /*4740*/  STG.E desc[UR12][R16.64+0xc], R44 ;  /* 0x00000c2c10007986 */ /* 0x0003e2000c10190c */
[----:B0-----:R-:W-:Y:S02]  /*4750*/  MOV R18, UR6 ;  /* 0x0000000600127c02 */ /* 0x001fe40008000f00 */
[----:B-1----:R-:W-:-:S05]  /*4760*/  FMNMX R44, RZ, R12, !PT ;  /* 0x0000000cff2c7209 */ /* 0x002fca0007800000 */
[----:B------:R0:W-:Y:S04]  /*4770*/  STG.E desc[UR12][R18.64+0x10], R44 ;  /* 0x0000102c12007986 */ /* 0x0001e8000c10190c */
[----:B0-----:R-:W3:Y:S01]  /*4780*/  LDL.128 R16, [UR9+0x30] ;  /* 0x00003009ff107983 */ /* 0x001ee20008100c00 */
[----:B------:R-:W-:Y:S01]  /*4790*/  FADD R13, R38, R13 ;  /* 0x0000000d260d7221 */ /* 0x000fe20000000000 */
[----:B------:R-:W-:Y:S01]  /*47a0*/  FADD R14, R39, R14 ;  /* 0x0000000e270e7221 */ /* 0x000fe20000000000 */
[----:B------:R-:W-:Y:S01]  /*47b0*/  MOV R12, UR6 ;  /* 0x00000006000c7c02 */ /* 0x000fe20008000f00 */
[----:B------:R-:W-:Y:S02]  /*47c0*/  FADD R15, R36, R15 ;  /* 0x0000000f240f7221 */ /* 0x000fe40000000000 */
[----:B------:R-:W-:-:S02]  /*47d0*/  FMNMX R44, RZ, R13, !PT ;  /* 0x0000000dff2c7209 */ /* 0x000fc40007800000 */
[----:B------:R-:W-:Y:S02]  /*47e0*/  MOV R13, UR7 ;  /* 0x00000007000d7c02 */ /* 0x000fe40008000f00 */
[----:B------:R-:W-:-:S03]  /*47f0*/  FMNMX R14, RZ, R14, !PT ;  /* 0x0000000eff0e7209 */ /* 0x000fc60007800000 */
[----:B------:R0:W-:Y:S04]  /*4800*/  STG.E desc[UR12][R12.64+0x14], R44 ;  /* 0x0000142c0c007986 */ /* 0x0001e8000c10190c */
[----:B------:R1:W-:Y:S01]  /*4810*/  STG.E desc[UR12][R12.64+0x18], R14 ;  /* 0x0000180e0c007986 */ /* 0x0003e2000c10190c */
[----:B0-----:R-:W-:Y:S02]  /*4820*/  FMNMX R44, RZ, R15, !PT ;  /* 0x0000000fff2c7209 */ /* 0x001fe40007800000 */
[----:B------:R-:W-:Y:S02]  /*4830*/  MOV R15, UR7 ;  /* 0x00000007000f7c02 */ /* 0x000fe40008000f00 */
[----:B-1----:R-:W-:-:S05]  /*4840*/  MOV R14, UR6 ;  /* 0x00000006000e7c02 */ /* 0x002fca0008000f00 */
[----:B------:R0:W-:Y:S01]  /*4850*/  STG.E desc[UR12][R14.64+0x1c], R44 ;  /* 0x00001c2c0e007986 */ /* 0x0001e2000c10190c */
[----:B--2---:R-:W-:Y:S01]  /*4860*/  FADD R8, R37, R8 ;  /* 0x0000000825087221 */ /* 0x004fe20000000000 */
[----:B------:R-:W-:Y:S01]  /*4870*/  FADD R9, R34, R9 ;  /* 0x0000000922097221 */ /* 0x000fe20000000000 */
[----:B------:R-:W-:-:S03]  /*4880*/  FADD R12, R35, R10 ;  /* 0x0000000a230c7221 */ /* 0x000fc60000000000 */
[----:B------:R-:W-:Y:S02]  /*4890*/  FMNMX R8, RZ, R8, !PT ;  /* 0x00000008ff087209 */ /* 0x000fe40007800000 */
[----:B------:R-:W-:Y:S02]  /*48a0*/  FMNMX R10, RZ, R9, !PT ;  /* 0x00000009ff0a7209 */ /* 0x000fe40007800000 */
[----:B------:R-:W-:Y:S01]  /*48b0*/  MOV R9, UR7 ;  /* 0x0000000700097c02 */ /* 0x000fe20008000f00 */
[----:B------:R1:W-:Y:S01]  /*48c0*/  STG.E desc[UR12][R14.64+0x20], R8 ;  /* 0x000020080e007986 */ /* 0x0003e2000c10190c */
[----:B0-----:R-:W-:Y:S02]  /*48d0*/  FMNMX R44, RZ, R12, !PT ;  /* 0x0000000cff2c7209 */ /* 0x001fe40007800000 */
[----:B------:R-:W-:Y:S02]  /*48e0*/  MOV R12, UR6 ;  /* 0x00000006000c7c02 */ /* 0x000fe40008000f00 */
[----:B-1----:R-:W-:-:S05]  /*48f0*/  MOV R8, UR6 ;  /* 0x0000000600087c02 */ /* 0x002fca0008000f00 */
[----:B------:R0:W-:Y:S04]  /*4900*/  STG.E desc[UR12][R8.64+0x24], R10 ;  /* 0x0000240a08007986 */ /* 0x0001e8000c10190c */
[----:B------:R-:W-:Y:S01]  /*4910*/  STG.E desc[UR12][R12.64+0x28], R44 ;  /* 0x0000282c0c007986 */ /* 0x000fe2000c10190c */
[----:B0-----:R-:W-:Y:S01]  /*4920*/  FADD R9, R32, R11 ;  /* 0x0000000b20097221 */ /* 0x001fe20000000000 */
[----:B------:R-:W-:Y:S02]  /*4930*/  MOV R10, UR6 ;  /* 0x00000006000a7c02 */ /* 0x000fe40008000f00 */
[----:B------:R-:W-:Y:S02]  /*4940*/  MOV R11, UR7 ;  /* 0x00000007000b7c02 */ /* 0x000fe40008000f00 */
[----:B------:R-:W-:-:S05]  /*4950*/  FMNMX R15, RZ, R9, !PT ;  /* 0x00000009ff0f7209 */ /* 0x000fca0007800000 */
[----:B------:R0:W-:Y:S04]  /*4960*/  STG.E desc[UR12][R10.64+0x2c], R15 ;  /* 0x00002c0f0a007986 */ /* 0x0001e8000c10190c */
[----:B0-----:R-:W2:Y:S01]  /*4970*/  LDL.128 R12, [UR9+0x40] ;  /* 0x00004009ff0c7983 */ /* 0x001ea20008100c00 */
[----:B---3--:R-:W-:Y:S01]  /*4980*/  FADD R16, R33, R16 ;  /* 0x0000001021107221 */ /* 0x008fe20000000000 */
[----:B------:R-:W-:-:S04]  /*4990*/  MOV R9, UR7 ;  /* 0x0000000700097c02 */ /* 0x000fc80008000f00 */
[----:B------:R-:W-:-:S05]  /*49a0*/  FMNMX R44, RZ, R16, !PT ;  /* 0x00000010ff2c7209 */ /* 0x000fca0007800000 */
        /* <DEDUP_REMOVED lines=19> */
[----:B0-----:R-:W-:Y:S02]  /*4ae0*/  FMNMX R44, RZ, R13, !PT ;  /* 0x0000000dff2c7209 */ /* 0x001fe40007800000 */
[----:B------:R-:W-:Y:S01]  /*4af0*/  FMNMX R14, RZ, R14, !PT ;  /* 0x0000000eff0e7209 */ /* 0x000fe20007800000 */
[----:B------:R0:W-:Y:S01]  /*4b00*/  STG.E desc[UR12][R18.64+0x40], R12 ;  /* 0x0000400c12007986 */ /* 0x0001e2000c10190c */
[----:B------:R-:W-:-:S03]  /*4b10*/  MOV R13, UR7 ;  /* 0x00000007000d7c02 */ /* 0x000fc60008000f00 */
[----:B------:R1:W-:Y:S01]  /*4b20*/  STG.E desc[UR12][R16.64+0x44], R44 ;  /* 0x0000442c10007986 */ /* 0x0003e2000c10190c */
[----:B0-----:R-:W-:Y:S01]  /*4b30*/  MOV R12, UR6 ;  /* 0x00000006000c7c02 */ /* 0x001fe20008000f00 */
[----:B-1----:R-:W-:-:S04]  /*4b40*/  FADD R16, R24, R15 ;  /* 0x0000000f18107221 */ /* 0x002fc80000000000 */
[----:B------:R0:W-:Y:S01]  /*4b50*/  STG.E desc[UR12][R12.64+0x48], R14 ;  /* 0x0000480e0c007986 */ /* 0x0001e2000c10190c */
[----:B------:R-:W-:Y:S02]  /*4b60*/  MOV R15, UR7 ;  /* 0x00000007000f7c02 */ /* 0x000fe40008000f00 */
[----:B------:R-:W-:Y:S02]  /*4b70*/  FMNMX R19, RZ, R16, !PT ;  /* 0x00000010ff137209 */ /* 0x000fe40007800000 */
[----:B0-----:R-:W-:-:S05]  /*4b80*/  MOV R14, UR6 ;  /* 0x00000006000e7c02 */ /* 0x001fca0008000f00 */
[----:B------:R0:W-:Y:S01]  /*4b90*/  STG.E desc[UR12][R14.64+0x4c], R19 ;  /* 0x00004c130e007986 */ /* 0x0001e2000c10190c */
[----:B---3--:R-:W-:-:S03]  /*4ba0*/  FADD R8, R25, R8 ;  /* 0x0000000819087221 */ /* 0x008fc60000000000 */
[----:B0-----:R-:W2:Y:S02]  /*4bb0*/  LDL.128 R12, [UR9+0x60] ;  /* 0x00006009ff0c7983 */ /* 0x001ea40008100c00 */
[----:B------:R-:W-:Y:S02]  /*4bc0*/  FMNMX R18, RZ, R8, !PT ;  /* 0x00000008ff127209 */ /* 0x000fe40007800000 */
[----:B------:R-:W-:-:S05]  /*4bd0*/  MOV R16, UR6 ;  /* 0x0000000600107c02 */ /* 0x000fca0008000f00 */
[----:B------:R0:W-:Y:S04]  /*4be0*/  STG.E desc[UR12][R16.64+0x50], R18 ;  /* 0x0000501210007986 */ /* 0x0001e8000c10190c */
[----:B0-----:R-:W3:Y:S01]  /*4bf0*/  LDL.128 R16, [UR9+0x70] ;  /* 0x00007009ff107983 */ /* 0x001ee20008100c00 */
[----:B------:R-:W-:Y:S01]  /*4c00*/  FADD R9, R22, R9 ;  /* 0x0000000916097221 */ /* 0x000fe20000000000 */
[----:B------:R-:W-:Y:S01]  /*4c10*/  MOV R8, UR6 ;  /* 0x0000000600087c02 */ /* 0x000fe20008000f00 */
[----:B------:R-:W-:Y:S01]  /*4c20*/  FADD R10, R23, R10 ;  /* 0x0000000a170a7221 */ /* 0x000fe20000000000 */
[----:B------:R-:W-:Y:S01]  /*4c30*/  FADD R11, R20, R11 ;  /* 0x0000000b140b7221 */ /* 0x000fe20000000000 */
[----:B------:R-:W-:Y:S01]  /*4c40*/  UIADD3 UR5, UPT, UPT, UR5, 0x1, URZ ;  /* 0x0000000105057890 */ /* 0x000fe2000fffe0ff */
[----:B------:R-:W-:-:S02]  /*4c50*/  FMNMX R44, RZ, R9, !PT ;  /* 0x00000009ff2c7209 */ /* 0x000fc40007800000 */
[----:B------:R-:W-:Y:S01]  /*4c60*/  MOV R9, UR7 ;  /* 0x0000000700097c02 */ /* 0x000fe20008000f00 */
[----:B------:R-:W-:-:S04]  /*4c70*/  UISETP.NE.AND UP0, UPT, UR5, 0xe, UPT ;  /* 0x0000000e0500788c */ /* 0x000fc8000bf05270 */
[----:B------:R0:W-:Y:S02]  /*4c80*/  STG.E desc[UR12][R8.64+0x54], R44 ;  /* 0x0000542c08007986 */ /* 0x0001e4000c10190c */
[----:B0-----:R-:W-:Y:S02]  /*4c90*/  FMNMX R44, RZ, R10, !PT ;  /* 0x0000000aff2c7209 */ /* 0x001fe40007800000 */
[----:B------:R-:W-:-:S03]  /*4ca0*/  MOV R10, UR6 ;  /* 0x00000006000a7c02 */ /* 0x000fc60008000f00 */
[----:B------:R0:W-:Y:S02]  /*4cb0*/  STG.E desc[UR12][R8.64+0x58], R44 ;  /* 0x0000582c08007986 */ /* 0x0001e4000c10190c */
[----:B0-----:R-:W-:Y:S02]  /*4cc0*/  FMNMX R9, RZ, R11, !PT ;  /* 0x0000000bff097209 */ /* 0x001fe40007800000 */
[----:B------:R-:W-:-:S05]  /*4cd0*/  MOV R11, UR7 ;  /* 0x00000007000b7c02 */ /* 0x000fca0008000f00 */
[----:B------:R0:W-:Y:S02]  /*4ce0*/  STG.E desc[UR12][R10.64+0x5c], R9 ;  /* 0x00005c090a007986 */ /* 0x0001e4000c10190c */
[----:B0-----:R-:W-:Y:S01]  /*4cf0*/  MOV R9, UR7 ;  /* 0x0000000700097c02 */ /* 0x001fe20008000f00 */
[----:B--2---:R-:W-:Y:S01]  /*4d00*/  FADD R12, R21, R12 ;  /* 0x0000000c150c7221 */ /* 0x004fe20000000000 */
[----:B------:R-:W-:Y:S01]  /*4d10*/  FADD R13, R0, R13 ;  /* 0x0000000d000d7221 */ /* 0x000fe20000000000 */
[----:B------:R-:W-:Y:S01]  /*4d20*/  FADD R14, R3, R14 ;  /* 0x0000000e030e7221 */ /* 0x000fe20000000000 */
[----:B------:R-:W-:Y:S02]  /*4d30*/  FADD R15, R2, R15 ;  /* 0x0000000f020f7221 */ /* 0x000fe40000000000 */
[----:B------:R-:W-:Y:S02]  /*4d40*/  FMNMX R12, RZ, R12, !PT ;  /* 0x0000000cff0c7209 */ /* 0x000fe40007800000 */
[----:B------:R-:W-:-:S02]  /*4d50*/  FMNMX R44, RZ, R13, !PT ;  /* 0x0000000dff2c7209 */ /* 0x000fc40007800000 */
[----:B------:R-:W-:Y:S01]  /*4d60*/  MOV R13, UR7 ;  /* 0x00000007000d7c02 */ /* 0x000fe20008000f00 */
[----:B------:R0:W-:Y:S01]  /*4d70*/  STG.E desc[UR12][R10.64+0x60], R12 ;  /* 0x0000600c0a007986 */ /* 0x0001e2000c10190c */
[----:B------:R-:W-:Y:S01]  /*4d80*/  FMNMX R15, RZ, R15, !PT ;  /* 0x0000000fff0f7209 */ /* 0x000fe20007800000 */
[----:B---3--:R-:W-:Y:S01]  /*4d90*/  FADD R16, R5, R16 ;  /* 0x0000001005107221 */ /* 0x008fe20000000000 */
[----:B------:R-:W-:Y:S01]  /*4da0*/  FADD R17, R4, R17 ;  /* 0x0000001104117221 */ /* 0x000fe20000000000 */
[----:B0-----:R-:W-:Y:S01]  /*4db0*/  MOV R12, UR6 ;  /* 0x00000006000c7c02 */ /* 0x001fe20008000f00 */
[----:B------:R-:W-:Y:S01]  /*4dc0*/  FADD R18, R7, R18 ;  /* 0x0000001207127221 */ /* 0x000fe20000000000 */
[----:B------:R-:W-:Y:S02]  /*4dd0*/  FADD R19, R6, R19 ;  /* 0x0000001306137221 */ /* 0x000fe40000000000 */
[----:B------:R-:W-:Y:S01]  /*4de0*/  FMNMX R17, RZ, R17, !PT ;  /* 0x00000011ff117209 */ /* 0x000fe20007800000 */
[----:B------:R0:W-:Y:S02]  /*4df0*/  STG.E desc[UR12][R12.64+0x64], R44 ;  /* 0x0000642c0c007986 */ /* 0x0001e4000c10190c */
[----:B------:R-:W-:-:S02]  /*4e00*/  FMNMX R19, RZ, R19, !PT ;  /* 0x00000013ff137209 */ /* 0x000fc40007800000 */
[----:B0-----:R-:W-:Y:S02]  /*4e10*/  FMNMX R13, RZ, R14, !PT ;  /* 0x0000000eff0d7209 */ /* 0x001fe40007800000 */
[----:B------:R-:W-:Y:S02]  /*4e20*/  MOV R14, UR6 ;  /* 0x00000006000e7c02 */ /* 0x000fe40008000f00 */
[----:B------:R-:W-:Y:S01]  /*4e30*/  FMNMX R44, RZ, R16, !PT ;  /* 0x00000010ff2c7209 */ /* 0x000fe20007800000 */
[----:B------:R0:W-:Y:S01]  /*4e40*/  STG.E desc[UR12][R8.64+0x68], R13 ;  /* 0x0000680d08007986 */ /* 0x0001e2000c10190c */
[----:B------:R-:W-:-:S03]  /*4e50*/  MOV R16, UR6 ;  /* 0x0000000600107c02 */ /* 0x000fc60008000f00 */
[----:B------:R1:W-:Y:S01]  /*4e60*/  STG.E desc[UR12][R8.64+0x6c], R15 ;  /* 0x00006c0f08007986 */ /* 0x0003e2000c10190c */
[----:B0-----:R-:W-:Y:S02]  /*4e70*/  MOV R13, UR7 ;  /* 0x00000007000d7c02 */ /* 0x001fe40008000f00 */
[----:B-1----:R-:W-:Y:S02]  /*4e80*/  MOV R15, UR7 ;  /* 0x00000007000f7c02 */ /* 0x002fe40008000f00 */
[----:B------:R-:W-:-:S03]  /*4e90*/  FMNMX R9, RZ, R18, !PT ;  /* 0x00000012ff097209 */ /* 0x000fc60007800000 */
[----:B------:R-:W-:Y:S04]  /*4ea0*/  STG.E desc[UR12][R14.64+0x70], R44 ;  /* 0x0000702c0e007986 */ /* 0x000fe8000c10190c */
[----:B------:R0:W-:Y:S02]  /*4eb0*/  STG.E desc[UR12][R10.64+0x74], R17 ;  /* 0x000074110a007986 */ /* 0x0001e4000c10190c */
[----:B0-----:R-:W-:-:S05]  /*4ec0*/  MOV R17, UR7 ;  /* 0x0000000700117c02 */ /* 0x001fca0008000f00 */
[----:B------:R1:W-:Y:S04]  /*4ed0*/  STG.E desc[UR12][R16.64+0x78], R9 ;  /* 0x0000780910007986 */ /* 0x0003e8000c10190c */
[----:B------:R1:W-:Y:S01]  /*4ee0*/  STG.E desc[UR12][R12.64+0x7c], R19 ;  /* 0x00007c130c007986 */ /* 0x0003e2000c10190c */
[----:B------:R-:W-:Y:S05]  /*4ef0*/  BRA.U UP0, `(.L_x_8) ;  /* 0xfffffff500a47547 */ /* 0x000fea000b83ffff */
[----:B------:R-:W-:-:S04]  /*4f00*/  UIADD3 UR4, UPT, UPT, UR4, 0x1, URZ ;  /* 0x0000000104047890 */ /* 0x000fc8000fffe0ff */
[----:B------:R-:W-:-:S09]  /*4f10*/  UISETP.NE.AND UP0, UPT, UR4, 0x7, UPT ;  /* 0x000000070400788c */ /* 0x000fd2000bf05270 */
[----:B------:R-:W-:Y:S05]  /*4f20*/  BRA.U UP0, `(.L_x_9) ;  /* 0xfffffff500787547 */ /* 0x000fea000b83ffff */
[----:B------:R-:W-:Y:S01]  /*4f30*/  UIADD3 UR9, UPT, UPT, UR11, 0x3170, URZ ;  /* 0x000031700b097890 */ /* 0x000fe2000fffe0ff */
[----:B------:R-:W-:-:S11]  /*4f40*/  UMOV UR4, URZ ;  /* 0x000000ff00047c82 */ /* 0x000fd60008000000 */
.L_x_11:
[----:B0-----:R-:W0:Y:S01]  /*4f50*/  LDCU.64 UR6, c[0x0][0x390] ;  /* 0x00007200ff0677ac */ /* 0x001e220008000a00 */
[----:B------:R-:W-:Y:S02]  /*4f60*/  UIMAD UR5, UR4, 0x700, UR8 ;  /* 0x00000700040578a4 */ /* 0x000fe4000f8e0208 */
[----:B------:R-:W-:Y:S02]  /*4f70*/  UIMAD UR10, UR4, 0x700, UR9 ;  /* 0x00000700040a78a4 */ /* 0x000fe4000f8e0209 */
[----:B------:R-:W-:-:S04]  /*4f80*/  UIADD3 UR4, UPT, UPT, UR4, 0x1, URZ ;  /* 0x0000000104047890 */ /* 0x000fc8000fffe0ff */
[----:B------:R-:W-:Y:S02]  /*4f90*/  UISETP.NE.AND UP1, UPT, UR4, 0x7, UPT ;  /* 0x000000070400788c */ /* 0x000fe4000bf25270 */
[----:B0-----:R-:W-:-:S03]  /*4fa0*/  UIMAD.WIDE.U32 UR6, UR5, 0x4, UR6 ;  /* 0x00000004050678a5 */ /* 0x001fc6000f8e0006 */
[----:B------:R-:W-:Y:S01]  /*4fb0*/  UMOV UR5, URZ ;  /* 0x000000ff00057c82 */ /* 0x000fe20008000000 */
[----:B------:R-:W-:-:S04]  /*4fc0*/  UIADD3 UR6, UP0, UPT, UR6, 0x1887c, URZ ;  /* 0x0001887c06067890 */ /* 0x000fc8000ff1e0ff */
[----:B------:R-:W-:-:S12]  /*4fd0*/  UIADD3.X UR7, UPT, UPT, URZ, UR7, URZ, UP0, !UPT ;  /* 0x00000007ff077290 */ /* 0x000fd800087fe4ff */
.L_x_10:
[----:B01----:R-:W2:Y:S04]  /*4fe0*/  LDL.128 R16, [UR10+-0x70] ;  /* 0xffff900aff107983 */ /* 0x003ea80008100c00 */
[----:B------:R-:W3:Y:S01]  /*4ff0*/  LDL.128 R12, [UR10+-0x60] ;  /* 0xffffa00aff0c7983 */ /* 0x000ee20008100c00 */
[----:B------:R-:W-:Y:S02]  /*5000*/  MOV R8, UR6 ;  /* 0x0000000600087c02 */ /* 0x000fe40008000f00 */
[----:B------:R-:W-:Y:S02]  /*5010*/  MOV R9, UR7 ;  /* 0x0000000700097c02 */ /* 0x000fe40008000f00 */
[----:B------:R-:W-:Y:S02]  /*5020*/  MOV R10, UR6 ;  /* 0x00000006000a7c02 */ /* 0x000fe40008000f00 */
[----:B------:R-:W-:Y:S01]  /*5030*/  MOV R11, UR7 ;  /* 0x00000007000b7c02 */ /* 0x000fe20008000f00 */
[----:B--2---:R-:W-:Y:S01]  /*5040*/  FADD R16, R45, R16 ;  /* 0x000000102d107221 */ /* 0x004fe20000000000 */
[----:B------:R-:W-:-:S04]  /*5050*/  FADD R17, R42, R17 ;  /* 0x000000112a117221 */ /* 0x000fc80000000000 */
[----:B------:R-:W-:-:S05]  /*5060*/  FMNMX R44, RZ, R16, !PT ;  /* 0x00000010ff2c7209 */ /* 0x000fca0007800000 */
[----:B------:R0:W-:Y:S02]  /*5070*/  STG.E desc[UR12][R8.64+-0x7c], R44 ;  /* 0xffff842c08007986 */ /* 0x0001e4000c10190c */
[----:B0-----:R-:W-:-:S05]  /*5080*/  FMNMX R44, RZ, R17, !PT ;  /* 0x00000011ff2c7209 */ /* 0x001fca0007800000 */
[----:B------:R0:W-:Y:S04]  /*5090*/  STG.E desc[UR12][R10.64+-0x78], R44 ;  /* 0xffff882c0a007986 */ /* 0x0001e8000c10190c */
[----:B0-----:R-:W2:Y:S01]  /*50a0*/  LDL.128 R8, [UR10+-0x50] ;  /* 0xffffb00aff087983 */ /* 0x001ea20008100c00 */
        /* <DEDUP_REMOVED lines=13> */
[----:B0-----:R-:W3:Y:S01]  /*5180*/  LDL.128 R16, [UR10+-0x40] ;  /* 0xffffc00aff107983 */ /* 0x001ee20008100c00 */
        /* <DEDUP_REMOVED lines=30> */
[----:B0-----:R-:W2:Y:S01]  /*5370*/  LDL.128 R12, [UR10+-0x30] ;  /* 0xffffd00aff0c7983 */ /* 0x001ea20008100c00 */
[----:B---3--:R-:W-:Y:S01]  /*5380*/  FADD R16, R33, R16 ;  /* 0x0000001021107221 */ /* 0x008fe20000000000 */
[----:B------:R-:W-:-:S04]  /*5390*/  MOV R9, UR7 ;  /* 0x0000000700097c02 */ /* 0x000fc80008000f00 */
[----:B------:R-:W-:-:S05]  /*53a0*/  FMNMX R44, RZ, R16, !PT ;  /* 0x00000010ff2c7209 */ /* 0x000fca0007800000 */
        /* <DEDUP_REMOVED lines=32> */
[----:B0-----:R-:W2:Y:S02]  /*55b0*/  LDL.128 R12, [UR10+-0x10] ;  /* 0xfffff00aff0c7983 */ /* 0x001ea40008100c00 */
[----:B------:R-:W-:Y:S02]  /*55c0*/  FMNMX R18, RZ, R8, !PT ;  /* 0x00000008ff127209 */ /* 0x000fe40007800000 */
[----:B------:R-:W-:-:S05]  /*55d0*/  MOV R16, UR6 ;  /* 0x0000000600107c02 */ /* 0x000fca0008000f00 */
[----:B------:R0:W-:Y:S04]  /*55e0*/  STG.E desc[UR12][R16.64+-0x2c], R18 ;  /* 0xffffd41210007986 */ /* 0x0001e8000c10190c */
[----:B0-----:R-:W3:Y:S01]  /*55f0*/  LDL.128 R16, [UR10] ;  /* 0x0000000aff107983 */ /* 0x001ee20008100c00 */
[----:B------:R-:W-:Y:S01]  /*5600*/  FADD R9, R22, R9 ;  /* 0x0000000916097221 */ /* 0x000fe20000000000 */
[----:B------:R-:W-:Y:S01]  /*5610*/  MOV R8, UR6 ;  /* 0x0000000600087c02 */ /* 0x000fe20008000f00 */
[----:B------:R-:W-:Y:S01]  /*5620*/  FADD R10, R23, R10 ;  /* 0x0000000a170a7221 */ /* 0x000fe20000000000 */
[----:B------:R-:W-:Y:S01]  /*5630*/  FADD R11, R20, R11 ;  /* 0x0000000b140b7221 */ /* 0x000fe20000000000 */
[----:B------:R-:W-:Y:S01]  /*5640*/  UIADD3 UR5, UPT, UPT, UR5, 0x1, URZ ;  /* 0x0000000105057890 */ /* 0x000fe2000fffe0ff */
[----:B------:R-:W-:Y:S01]  /*5650*/  FMNMX R44, RZ, R9, !PT ;  /* 0x00000009ff2c7209 */ /* 0x000fe20007800000 */
[----:B------:R-:W-:Y:S01]  /*5660*/  UIADD3 UR10, UPT, UPT, UR10, 0x80, URZ ;  /* 0x000000800a0a7890 */ /* 0x000fe2000fffe0ff */
[----:B------:R-:W-:-:S05]  /*5670*/  MOV R9, UR7 ;  /* 0x0000000700097c02 */ /* 0x000fca0008000f00 */
        /* <DEDUP_REMOVED lines=29> */
[----:B------:R-:W-:Y:S01]  /*5850*/  MOV R16, UR6 ;  /* 0x0000000600107c02 */ /* 0x000fe20008000f00 */
[----:B------:R-:W-:Y:S02]  /*5860*/  UIADD3 UR6, UP0, UPT, UR6, 0x200, URZ ;  /* 0x0000020006067890 */ /* 0x000fe4000ff1e0ff */
[----:B------:R1:W-:Y:S01]  /*5870*/  STG.E desc[UR12][R8.64+-0x10], R15 ;  /* 0xfffff00f08007986 */ /* 0x0003e2000c10190c */
[----:B0-----:R-:W-:-:S02]  /*5880*/  MOV R13, UR7 ;  /* 0x00000007000d7c02 */ /* 0x001fc40008000f00 */
[----:B-1----:R-:W-:Y:S02]  /*5890*/  MOV R15, UR7 ;  /* 0x00000007000f7c02 */ /* 0x002fe40008000f00 */
[----:B------:R-:W-:-:S03]  /*58a0*/  FMNMX R9, RZ, R18, !PT ;  /* 0x00000012ff097209 */ /* 0x000fc60007800000 */
[----:B------:R-:W-:Y:S04]  /*58b0*/  STG.E desc[UR12][R14.64+-0xc], R44 ;  /* 0xfffff42c0e007986 */ /* 0x000fe8000c10190c */
[----:B------:R0:W-:Y:S02]  /*58c0*/  STG.E desc[UR12][R10.64+-0x8], R17 ;  /* 0xfffff8110a007986 */ /* 0x0001e4000c10190c */
[----:B0-----:R-:W-:Y:S01]  /*58d0*/  MOV R17, UR7 ;  /* 0x0000000700117c02 */ /* 0x001fe20008000f00 */
[----:B------:R-:W-:Y:S02]  /*58e0*/  UIADD3.X UR7, UPT, UPT, URZ, UR7, URZ, UP0, !UPT ;  /* 0x00000007ff077290 */ /* 0x000fe400087fe4ff */
[----:B------:R-:W-:Y:S02]  /*58f0*/  UISETP.NE.AND UP0, UPT, UR5, 0xe, UPT ;  /* 0x0000000e0500788c */ /* 0x000fe4000bf05270 */
[----:B------:R0:W-:Y:S04]  /*5900*/  STG.E desc[UR12][R16.64+-0x4], R9 ;  /* 0xfffffc0910007986 */ /* 0x0001e8000c10190c */
[----:B------:R0:W-:Y:S03]  /*5910*/  STG.E desc[UR12][R12.64], R19 ;  /* 0x000000130c007986 */ /* 0x0001e6000c10190c */
[----:B------:R-:W-:Y:S05]  /*5920*/  BRA.U UP0, `(.L_x_10) ;  /* 0xfffffff500ac7547 */ /* 0x000fea000b83ffff */
[----:B------:R-:W-:Y:S05]  /*5930*/  BRA.U UP1, `(.L_x_11) ;  /* 0xfffffff501847547 */ /* 0x000fea000b83ffff */
[----:B------:R-:W-:Y:S05]  /*5940*/  EXIT ;  /* 0x000000000000794d */ /* 0x000fea0003800000 */
.L_x_12:
[----:B------:R-:W-:-:S00]  /*5950*/  BRA `(.L_x_12) ;  /* 0xfffffffc00fc7947 */ /* 0x000fc0000383ffff */
[----:B------:R-:W-:-:S00]  /*5960*/  NOP ;  /* 0x0000000000007918 */ /* 0x000fc00000000000 */
        /* <DEDUP_REMOVED lines=9> */
.L_x_13:


//--------------------- .nv.shared.my_kernel_kernel0 --------------------------
	.section	.nv.shared.my_kernel_kernel0,"aw",@nobits
	.sectionflags	@""
	.align	4
.nv.shared.my_kernel_kernel0:
	.zero		2848


//--------------------- .nv.shared.reserved.0     --------------------------
	.section	.nv.shared.reserved.0,"aw",@nobits
	.weak		__nv_reservedSMEM_offset_0_alias
	.size		__nv_reservedSMEM_offset_0_alias, 0, 64
	.other		__nv_reservedSMEM_offset_0_alias,@"STO_CUDA_RESERVED_SHARED STV_DEFAULT"
__nv_reservedSMEM_offset_0_alias:
	.zero		0
	.zero		64


//--------------------- .nv.constant0.my_kernel_kernel0 --------------------------
	.section	.nv.constant0.my_kernel_kernel0,"a",@progbits
	.sectionflags	@""
	.align	4
.nv.constant0.my_kernel_kernel0:
	.zero		928


//--------------------- SYMBOLS --------------------------

	.type		.nv.reservedSmem.offset0,@object
	.size		.nv.reservedSmem.offset0,0x4
	.type		.nv.reservedSmem.cap,@object
	.size		.nv.reservedSmem.cap,0x4
